//
// Generated by NVIDIA NVVM Compiler
//
// Compiler Build ID: CL-36424714
// Cuda compilation tools, release 13.0, V13.0.88
// Based on NVVM 20.0.0
//

.version 9.0
.target sm_100
.address_size 64

	// .globl	_Z12add_matricesPiS_S_ii
// _ZZ14matrixMultiplyPiS_S_iiiE2sc has been demoted

.visible .entry _Z12add_matricesPiS_S_ii(
	.param .u64 .ptr .align 1 _Z12add_matricesPiS_S_ii_param_0,
	.param .u64 .ptr .align 1 _Z12add_matricesPiS_S_ii_param_1,
	.param .u64 .ptr .align 1 _Z12add_matricesPiS_S_ii_param_2,
	.param .u32 _Z12add_matricesPiS_S_ii_param_3,
	.param .u32 _Z12add_matricesPiS_S_ii_param_4
)
{
	.reg .pred 	%p<4>;
	.reg .b32 	%r<15>;
	.reg .b64 	%rd<11>;

	ld.param.u64 	%rd1, [_Z12add_matricesPiS_S_ii_param_0];
	ld.param.u64 	%rd2, [_Z12add_matricesPiS_S_ii_param_1];
	ld.param.u64 	%rd3, [_Z12add_matricesPiS_S_ii_param_2];
	ld.param.u32 	%r4, [_Z12add_matricesPiS_S_ii_param_3];
	ld.param.u32 	%r3, [_Z12add_matricesPiS_S_ii_param_4];
	mov.u32 	%r5, %ctaid.y;
	mov.u32 	%r6, %ntid.y;
	mov.u32 	%r7, %tid.y;
	mad.lo.s32 	%r1, %r5, %r6, %r7;
	mov.u32 	%r8, %ctaid.x;
	mov.u32 	%r9, %ntid.x;
	mov.u32 	%r10, %tid.x;
	mad.lo.s32 	%r2, %r8, %r9, %r10;
	setp.ge.s32 	%p1, %r1, %r4;
	setp.ge.s32 	%p2, %r2, %r3;
	or.pred  	%p3, %p1, %p2;
	@%p3 bra 	$L__BB0_2;
	cvta.to.global.u64 	%rd4, %rd1;
	cvta.to.global.u64 	%rd5, %rd2;
	cvta.to.global.u64 	%rd6, %rd3;
	mad.lo.s32 	%r11, %r3, %r1, %r2;
	mul.wide.s32 	%rd7, %r11, 4;
	add.s64 	%rd8, %rd4, %rd7;
	ld.global.u32 	%r12, [%rd8];
	add.s64 	%rd9, %rd5, %rd7;
	ld.global.u32 	%r13, [%rd9];
	add.s32 	%r14, %r13, %r12;
	add.s64 	%rd10, %rd6, %rd7;
	st.global.u32 	[%rd10], %r14;
$L__BB0_2:
	ret;

}
	// .globl	_Z15transposeMatrixPiS_ii
.visible .entry _Z15transposeMatrixPiS_ii(
	.param .u64 .ptr .align 1 _Z15transposeMatrixPiS_ii_param_0,
	.param .u64 .ptr .align 1 _Z15transposeMatrixPiS_ii_param_1,
	.param .u32 _Z15transposeMatrixPiS_ii_param_2,
	.param .u32 _Z15transposeMatrixPiS_ii_param_3
)
{
	.reg .pred 	%p<4>;
	.reg .b32 	%r<16>;
	.reg .b64 	%rd<9>;

	ld.param.u64 	%rd1, [_Z15transposeMatrixPiS_ii_param_0];
	ld.param.u64 	%rd2, [_Z15transposeMatrixPiS_ii_param_1];
	ld.param.u32 	%r3, [_Z15transposeMatrixPiS_ii_param_2];
	ld.param.u32 	%r5, [_Z15transposeMatrixPiS_ii_param_3];
	mov.u32 	%r6, %ctaid.x;
	mov.u32 	%r7, %ntid.x;
	mov.u32 	%r8, %tid.x;
	mad.lo.s32 	%r1, %r6, %r7, %r8;
	mov.u32 	%r9, %ctaid.y;
	mov.u32 	%r10, %ntid.y;
	mov.u32 	%r11, %tid.y;
	mad.lo.s32 	%r12, %r9, %r10, %r11;
	setp.ge.s32 	%p1, %r1, %r3;
	setp.ge.s32 	%p2, %r12, %r5;
	or.pred  	%p3, %p1, %p2;
	@%p3 bra 	$L__BB1_2;
	cvta.to.global.u64 	%rd3, %rd1;
	cvta.to.global.u64 	%rd4, %rd2;
	mad.lo.s32 	%r13, %r5, %r1, %r12;
	mad.lo.s32 	%r14, %r3, %r12, %r1;
	mul.wide.s32 	%rd5, %r13, 4;
	add.s64 	%rd6, %rd3, %rd5;
	ld.global.u32 	%r15, [%rd6];
	mul.wide.s32 	%rd7, %r14, 4;
	add.s64 	%rd8, %rd4, %rd7;
	st.global.u32 	[%rd8], %r15;
$L__BB1_2:
	ret;

}
	// .globl	_Z14matrixMultiplyPiS_S_iii
.visible .entry _Z14matrixMultiplyPiS_S_iii(
	.param .u64 .ptr .align 1 _Z14matrixMultiplyPiS_S_iii_param_0,
	.param .u64 .ptr .align 1 _Z14matrixMultiplyPiS_S_iii_param_1,
	.param .u64 .ptr .align 1 _Z14matrixMultiplyPiS_S_iii_param_2,
	.param .u32 _Z14matrixMultiplyPiS_S_iii_param_3,
	.param .u32 _Z14matrixMultiplyPiS_S_iii_param_4,
	.param .u32 _Z14matrixMultiplyPiS_S_iii_param_5
)
{
	.reg .pred 	%p<21>;
	.reg .b32 	%r<283>;
	.reg .b64 	%rd<125>;
	// demoted variable
	.shared .align 4 .b8 _ZZ14matrixMultiplyPiS_S_iiiE2sc[4096];
	ld.param.u64 	%rd4, [_Z14matrixMultiplyPiS_S_iii_param_0];
	ld.param.u64 	%rd5, [_Z14matrixMultiplyPiS_S_iii_param_1];
	ld.param.u64 	%rd3, [_Z14matrixMultiplyPiS_S_iii_param_2];
	ld.param.u32 	%r57, [_Z14matrixMultiplyPiS_S_iii_param_4];
	cvta.to.global.u64 	%rd1, %rd4;
	cvta.to.global.u64 	%rd2, %rd5;
	mov.u32 	%r1, %tid.x;
	setp.ne.s32 	%p1, %r1, 0;
	setp.lt.s32 	%p2, %r57, 1;
	or.pred  	%p3, %p1, %p2;
	@%p3 bra 	$L__BB2_13;
	mov.u32 	%r59, %ctaid.x;
	mul.lo.s32 	%r2, %r57, %r59;
	and.b32  	%r3, %r57, 15;
	setp.lt.u32 	%p4, %r57, 16;
	mov.b32 	%r262, 0;
	@%p4 bra 	$L__BB2_4;
	and.b32  	%r262, %r57, 2147483632;
	mov.b32 	%r260, 0;
$L__BB2_3:
	.pragma "nounroll";
	add.s32 	%r61, %r260, %r2;
	mul.wide.u32 	%rd6, %r61, 4;
	add.s64 	%rd7, %rd1, %rd6;
	ld.global.u32 	%r62, [%rd7];
	shl.b32 	%r63, %r260, 2;
	mov.u32 	%r64, _ZZ14matrixMultiplyPiS_S_iiiE2sc;
	add.s32 	%r65, %r64, %r63;
	st.shared.u32 	[%r65], %r62;
	add.s32 	%r66, %r61, 1;
	mul.wide.u32 	%rd8, %r66, 4;
	add.s64 	%rd9, %rd1, %rd8;
	ld.global.u32 	%r67, [%rd9];
	st.shared.u32 	[%r65+4], %r67;
	add.s32 	%r68, %r61, 2;
	mul.wide.u32 	%rd10, %r68, 4;
	add.s64 	%rd11, %rd1, %rd10;
	ld.global.u32 	%r69, [%rd11];
	st.shared.u32 	[%r65+8], %r69;
	add.s32 	%r70, %r61, 3;
	mul.wide.u32 	%rd12, %r70, 4;
	add.s64 	%rd13, %rd1, %rd12;
	ld.global.u32 	%r71, [%rd13];
	st.shared.u32 	[%r65+12], %r71;
	add.s32 	%r72, %r61, 4;
	mul.wide.u32 	%rd14, %r72, 4;
	add.s64 	%rd15, %rd1, %rd14;
	ld.global.u32 	%r73, [%rd15];
	st.shared.u32 	[%r65+16], %r73;
	add.s32 	%r74, %r61, 5;
	mul.wide.u32 	%rd16, %r74, 4;
	add.s64 	%rd17, %rd1, %rd16;
	ld.global.u32 	%r75, [%rd17];
	st.shared.u32 	[%r65+20], %r75;
	add.s32 	%r76, %r61, 6;
	mul.wide.u32 	%rd18, %r76, 4;
	add.s64 	%rd19, %rd1, %rd18;
	ld.global.u32 	%r77, [%rd19];
	st.shared.u32 	[%r65+24], %r77;
	add.s32 	%r78, %r61, 7;
	mul.wide.u32 	%rd20, %r78, 4;
	add.s64 	%rd21, %rd1, %rd20;
	ld.global.u32 	%r79, [%rd21];
	st.shared.u32 	[%r65+28], %r79;
	add.s32 	%r80, %r61, 8;
	mul.wide.u32 	%rd22, %r80, 4;
	add.s64 	%rd23, %rd1, %rd22;
	ld.global.u32 	%r81, [%rd23];
	st.shared.u32 	[%r65+32], %r81;
	add.s32 	%r82, %r61, 9;
	mul.wide.u32 	%rd24, %r82, 4;
	add.s64 	%rd25, %rd1, %rd24;
	ld.global.u32 	%r83, [%rd25];
	st.shared.u32 	[%r65+36], %r83;
	add.s32 	%r84, %r61, 10;
	mul.wide.u32 	%rd26, %r84, 4;
	add.s64 	%rd27, %rd1, %rd26;
	ld.global.u32 	%r85, [%rd27];
	st.shared.u32 	[%r65+40], %r85;
	add.s32 	%r86, %r61, 11;
	mul.wide.u32 	%rd28, %r86, 4;
	add.s64 	%rd29, %rd1, %rd28;
	ld.global.u32 	%r87, [%rd29];
	st.shared.u32 	[%r65+44], %r87;
	add.s32 	%r88, %r61, 12;
	mul.wide.u32 	%rd30, %r88, 4;
	add.s64 	%rd31, %rd1, %rd30;
	ld.global.u32 	%r89, [%rd31];
	st.shared.u32 	[%r65+48], %r89;
	add.s32 	%r90, %r61, 13;
	mul.wide.u32 	%rd32, %r90, 4;
	add.s64 	%rd33, %rd1, %rd32;
	ld.global.u32 	%r91, [%rd33];
	st.shared.u32 	[%r65+52], %r91;
	add.s32 	%r92, %r61, 14;
	mul.wide.u32 	%rd34, %r92, 4;
	add.s64 	%rd35, %rd1, %rd34;
	ld.global.u32 	%r93, [%rd35];
	st.shared.u32 	[%r65+56], %r93;
	add.s32 	%r94, %r61, 15;
	mul.wide.u32 	%rd36, %r94, 4;
	add.s64 	%rd37, %rd1, %rd36;
	ld.global.u32 	%r95, [%rd37];
	st.shared.u32 	[%r65+60], %r95;
	add.s32 	%r260, %r260, 16;
	setp.ne.s32 	%p5, %r260, %r262;
	@%p5 bra 	$L__BB2_3;
$L__BB2_4:
	setp.eq.s32 	%p6, %r3, 0;
	@%p6 bra 	$L__BB2_13;
	and.b32  	%r8, %r57, 7;
	setp.lt.u32 	%p7, %r3, 8;
	@%p7 bra 	$L__BB2_7;
	add.s32 	%r96, %r262, %r2;
	mul.wide.u32 	%rd38, %r96, 4;
	add.s64 	%rd39, %rd1, %rd38;
	ld.global.u32 	%r97, [%rd39];
	shl.b32 	%r98, %r262, 2;
	mov.u32 	%r99, _ZZ14matrixMultiplyPiS_S_iiiE2sc;
	add.s32 	%r100, %r99, %r98;
	st.shared.u32 	[%r100], %r97;
	add.s32 	%r101, %r96, 1;
	mul.wide.u32 	%rd40, %r101, 4;
	add.s64 	%rd41, %rd1, %rd40;
	ld.global.u32 	%r102, [%rd41];
	st.shared.u32 	[%r100+4], %r102;
	add.s32 	%r103, %r96, 2;
	mul.wide.u32 	%rd42, %r103, 4;
	add.s64 	%rd43, %rd1, %rd42;
	ld.global.u32 	%r104, [%rd43];
	st.shared.u32 	[%r100+8], %r104;
	add.s32 	%r105, %r96, 3;
	mul.wide.u32 	%rd44, %r105, 4;
	add.s64 	%rd45, %rd1, %rd44;
	ld.global.u32 	%r106, [%rd45];
	st.shared.u32 	[%r100+12], %r106;
	add.s32 	%r107, %r96, 4;
	mul.wide.u32 	%rd46, %r107, 4;
	add.s64 	%rd47, %rd1, %rd46;
	ld.global.u32 	%r108, [%rd47];
	st.shared.u32 	[%r100+16], %r108;
	add.s32 	%r109, %r96, 5;
	mul.wide.u32 	%rd48, %r109, 4;
	add.s64 	%rd49, %rd1, %rd48;
	ld.global.u32 	%r110, [%rd49];
	st.shared.u32 	[%r100+20], %r110;
	add.s32 	%r111, %r96, 6;
	mul.wide.u32 	%rd50, %r111, 4;
	add.s64 	%rd51, %rd1, %rd50;
	ld.global.u32 	%r112, [%rd51];
	st.shared.u32 	[%r100+24], %r112;
	add.s32 	%r113, %r96, 7;
	mul.wide.u32 	%rd52, %r113, 4;
	add.s64 	%rd53, %rd1, %rd52;
	ld.global.u32 	%r114, [%rd53];
	st.shared.u32 	[%r100+28], %r114;
	add.s32 	%r262, %r262, 8;
$L__BB2_7:
	setp.eq.s32 	%p8, %r8, 0;
	@%p8 bra 	$L__BB2_13;
	and.b32  	%r11, %r57, 3;
	setp.lt.u32 	%p9, %r8, 4;
	@%p9 bra 	$L__BB2_10;
	add.s32 	%r115, %r262, %r2;
	mul.wide.u32 	%rd54, %r115, 4;
	add.s64 	%rd55, %rd1, %rd54;
	ld.global.u32 	%r116, [%rd55];
	shl.b32 	%r117, %r262, 2;
	mov.u32 	%r118, _ZZ14matrixMultiplyPiS_S_iiiE2sc;
	add.s32 	%r119, %r118, %r117;
	st.shared.u32 	[%r119], %r116;
	add.s32 	%r120, %r115, 1;
	mul.wide.u32 	%rd56, %r120, 4;
	add.s64 	%rd57, %rd1, %rd56;
	ld.global.u32 	%r121, [%rd57];
	st.shared.u32 	[%r119+4], %r121;
	add.s32 	%r122, %r115, 2;
	mul.wide.u32 	%rd58, %r122, 4;
	add.s64 	%rd59, %rd1, %rd58;
	ld.global.u32 	%r123, [%rd59];
	st.shared.u32 	[%r119+8], %r123;
	add.s32 	%r124, %r115, 3;
	mul.wide.u32 	%rd60, %r124, 4;
	add.s64 	%rd61, %rd1, %rd60;
	ld.global.u32 	%r125, [%rd61];
	st.shared.u32 	[%r119+12], %r125;
	add.s32 	%r262, %r262, 4;
$L__BB2_10:
	setp.eq.s32 	%p10, %r11, 0;
	@%p10 bra 	$L__BB2_13;
	shl.b32 	%r126, %r262, 2;
	mov.u32 	%r127, _ZZ14matrixMultiplyPiS_S_iiiE2sc;
	add.s32 	%r266, %r127, %r126;
	add.s32 	%r265, %r262, %r2;
	neg.s32 	%r264, %r11;
$L__BB2_12:
	.pragma "nounroll";
	mul.wide.u32 	%rd62, %r265, 4;
	add.s64 	%rd63, %rd1, %rd62;
	ld.global.u32 	%r128, [%rd63];
	st.shared.u32 	[%r266], %r128;
	add.s32 	%r266, %r266, 4;
	add.s32 	%r265, %r265, 1;
	add.s32 	%r264, %r264, 1;
	setp.ne.s32 	%p11, %r264, 0;
	@%p11 bra 	$L__BB2_12;
$L__BB2_13:
	setp.lt.s32 	%p12, %r57, 1;
	bar.sync 	0;
	mov.b32 	%r282, 0;
	@%p12 bra 	$L__BB2_26;
	mul.lo.s32 	%r23, %r57, %r1;
	and.b32  	%r24, %r57, 15;
	setp.lt.u32 	%p13, %r57, 16;
	mov.b32 	%r273, 0;
	mov.u32 	%r282, %r273;
	@%p13 bra 	$L__BB2_17;
	and.b32  	%r273, %r57, 2147483632;
	mov.b32 	%r267, 0;
	mov.u32 	%r282, %r267;
$L__BB2_16:
	.pragma "nounroll";
	shl.b32 	%r133, %r267, 2;
	mov.u32 	%r134, _ZZ14matrixMultiplyPiS_S_iiiE2sc;
	add.s32 	%r135, %r134, %r133;
	ld.shared.u32 	%r136, [%r135];
	add.s32 	%r137, %r267, %r23;
	mul.wide.u32 	%rd64, %r137, 4;
	add.s64 	%rd65, %rd2, %rd64;
	ld.global.u32 	%r138, [%rd65];
	mad.lo.s32 	%r139, %r138, %r136, %r282;
	ld.shared.u32 	%r140, [%r135+4];
	add.s32 	%r141, %r137, 1;
	mul.wide.u32 	%rd66, %r141, 4;
	add.s64 	%rd67, %rd2, %rd66;
	ld.global.u32 	%r142, [%rd67];
	mad.lo.s32 	%r143, %r142, %r140, %r139;
	ld.shared.u32 	%r144, [%r135+8];
	add.s32 	%r145, %r137, 2;
	mul.wide.u32 	%rd68, %r145, 4;
	add.s64 	%rd69, %rd2, %rd68;
	ld.global.u32 	%r146, [%rd69];
	mad.lo.s32 	%r147, %r146, %r144, %r143;
	ld.shared.u32 	%r148, [%r135+12];
	add.s32 	%r149, %r137, 3;
	mul.wide.u32 	%rd70, %r149, 4;
	add.s64 	%rd71, %rd2, %rd70;
	ld.global.u32 	%r150, [%rd71];
	mad.lo.s32 	%r151, %r150, %r148, %r147;
	ld.shared.u32 	%r152, [%r135+16];
	add.s32 	%r153, %r137, 4;
	mul.wide.u32 	%rd72, %r153, 4;
	add.s64 	%rd73, %rd2, %rd72;
	ld.global.u32 	%r154, [%rd73];
	mad.lo.s32 	%r155, %r154, %r152, %r151;
	ld.shared.u32 	%r156, [%r135+20];
	add.s32 	%r157, %r137, 5;
	mul.wide.u32 	%rd74, %r157, 4;
	add.s64 	%rd75, %rd2, %rd74;
	ld.global.u32 	%r158, [%rd75];
	mad.lo.s32 	%r159, %r158, %r156, %r155;
	ld.shared.u32 	%r160, [%r135+24];
	add.s32 	%r161, %r137, 6;
	mul.wide.u32 	%rd76, %r161, 4;
	add.s64 	%rd77, %rd2, %rd76;
	ld.global.u32 	%r162, [%rd77];
	mad.lo.s32 	%r163, %r162, %r160, %r159;
	ld.shared.u32 	%r164, [%r135+28];
	add.s32 	%r165, %r137, 7;
	mul.wide.u32 	%rd78, %r165, 4;
	add.s64 	%rd79, %rd2, %rd78;
	ld.global.u32 	%r166, [%rd79];
	mad.lo.s32 	%r167, %r166, %r164, %r163;
	ld.shared.u32 	%r168, [%r135+32];
	add.s32 	%r169, %r137, 8;
	mul.wide.u32 	%rd80, %r169, 4;
	add.s64 	%rd81, %rd2, %rd80;
	ld.global.u32 	%r170, [%rd81];
	mad.lo.s32 	%r171, %r170, %r168, %r167;
	ld.shared.u32 	%r172, [%r135+36];
	add.s32 	%r173, %r137, 9;
	mul.wide.u32 	%rd82, %r173, 4;
	add.s64 	%rd83, %rd2, %rd82;
	ld.global.u32 	%r174, [%rd83];
	mad.lo.s32 	%r175, %r174, %r172, %r171;
	ld.shared.u32 	%r176, [%r135+40];
	add.s32 	%r177, %r137, 10;
	mul.wide.u32 	%rd84, %r177, 4;
	add.s64 	%rd85, %rd2, %rd84;
	ld.global.u32 	%r178, [%rd85];
	mad.lo.s32 	%r179, %r178, %r176, %r175;
	ld.shared.u32 	%r180, [%r135+44];
	add.s32 	%r181, %r137, 11;
	mul.wide.u32 	%rd86, %r181, 4;
	add.s64 	%rd87, %rd2, %rd86;
	ld.global.u32 	%r182, [%rd87];
	mad.lo.s32 	%r183, %r182, %r180, %r179;
	ld.shared.u32 	%r184, [%r135+48];
	add.s32 	%r185, %r137, 12;
	mul.wide.u32 	%rd88, %r185, 4;
	add.s64 	%rd89, %rd2, %rd88;
	ld.global.u32 	%r186, [%rd89];
	mad.lo.s32 	%r187, %r186, %r184, %r183;
	ld.shared.u32 	%r188, [%r135+52];
	add.s32 	%r189, %r137, 13;
	mul.wide.u32 	%rd90, %r189, 4;
	add.s64 	%rd91, %rd2, %rd90;
	ld.global.u32 	%r190, [%rd91];
	mad.lo.s32 	%r191, %r190, %r188, %r187;
	ld.shared.u32 	%r192, [%r135+56];
	add.s32 	%r193, %r137, 14;
	mul.wide.u32 	%rd92, %r193, 4;
	add.s64 	%rd93, %rd2, %rd92;
	ld.global.u32 	%r194, [%rd93];
	mad.lo.s32 	%r195, %r194, %r192, %r191;
	ld.shared.u32 	%r196, [%r135+60];
	add.s32 	%r197, %r137, 15;
	mul.wide.u32 	%rd94, %r197, 4;
	add.s64 	%rd95, %rd2, %rd94;
	ld.global.u32 	%r198, [%rd95];
	mad.lo.s32 	%r282, %r198, %r196, %r195;
	add.s32 	%r267, %r267, 16;
	setp.ne.s32 	%p14, %r267, %r273;
	@%p14 bra 	$L__BB2_16;
$L__BB2_17:
	setp.eq.s32 	%p15, %r24, 0;
	@%p15 bra 	$L__BB2_26;
	and.b32  	%r33, %r57, 7;
	setp.lt.u32 	%p16, %r24, 8;
	@%p16 bra 	$L__BB2_20;
	shl.b32 	%r200, %r273, 2;
	mov.u32 	%r201, _ZZ14matrixMultiplyPiS_S_iiiE2sc;
	add.s32 	%r202, %r201, %r200;
	ld.shared.u32 	%r203, [%r202];
	add.s32 	%r204, %r273, %r23;
	mul.wide.u32 	%rd96, %r204, 4;
	add.s64 	%rd97, %rd2, %rd96;
	ld.global.u32 	%r205, [%rd97];
	mad.lo.s32 	%r206, %r205, %r203, %r282;
	ld.shared.u32 	%r207, [%r202+4];
	add.s32 	%r208, %r204, 1;
	mul.wide.u32 	%rd98, %r208, 4;
	add.s64 	%rd99, %rd2, %rd98;
	ld.global.u32 	%r209, [%rd99];
	mad.lo.s32 	%r210, %r209, %r207, %r206;
	ld.shared.u32 	%r211, [%r202+8];
	add.s32 	%r212, %r204, 2;
	mul.wide.u32 	%rd100, %r212, 4;
	add.s64 	%rd101, %rd2, %rd100;
	ld.global.u32 	%r213, [%rd101];
	mad.lo.s32 	%r214, %r213, %r211, %r210;
	ld.shared.u32 	%r215, [%r202+12];
	add.s32 	%r216, %r204, 3;
	mul.wide.u32 	%rd102, %r216, 4;
	add.s64 	%rd103, %rd2, %rd102;
	ld.global.u32 	%r217, [%rd103];
	mad.lo.s32 	%r218, %r217, %r215, %r214;
	ld.shared.u32 	%r219, [%r202+16];
	add.s32 	%r220, %r204, 4;
	mul.wide.u32 	%rd104, %r220, 4;
	add.s64 	%rd105, %rd2, %rd104;
	ld.global.u32 	%r221, [%rd105];
	mad.lo.s32 	%r222, %r221, %r219, %r218;
	ld.shared.u32 	%r223, [%r202+20];
	add.s32 	%r224, %r204, 5;
	mul.wide.u32 	%rd106, %r224, 4;
	add.s64 	%rd107, %rd2, %rd106;
	ld.global.u32 	%r225, [%rd107];
	mad.lo.s32 	%r226, %r225, %r223, %r222;
	ld.shared.u32 	%r227, [%r202+24];
	add.s32 	%r228, %r204, 6;
	mul.wide.u32 	%rd108, %r228, 4;
	add.s64 	%rd109, %rd2, %rd108;
	ld.global.u32 	%r229, [%rd109];
	mad.lo.s32 	%r230, %r229, %r227, %r226;
	ld.shared.u32 	%r231, [%r202+28];
	add.s32 	%r232, %r204, 7;
	mul.wide.u32 	%rd110, %r232, 4;
	add.s64 	%rd111, %rd2, %rd110;
	ld.global.u32 	%r233, [%rd111];
	mad.lo.s32 	%r282, %r233, %r231, %r230;
	add.s32 	%r273, %r273, 8;
$L__BB2_20:
	setp.eq.s32 	%p17, %r33, 0;
	@%p17 bra 	$L__BB2_26;
	and.b32  	%r39, %r57, 3;
	setp.lt.u32 	%p18, %r33, 4;
	@%p18 bra 	$L__BB2_23;
	shl.b32 	%r235, %r273, 2;
	mov.u32 	%r236, _ZZ14matrixMultiplyPiS_S_iiiE2sc;
	add.s32 	%r237, %r236, %r235;
	ld.shared.u32 	%r238, [%r237];
	add.s32 	%r239, %r273, %r23;
	mul.wide.u32 	%rd112, %r239, 4;
	add.s64 	%rd113, %rd2, %rd112;
	ld.global.u32 	%r240, [%rd113];
	mad.lo.s32 	%r241, %r240, %r238, %r282;
	ld.shared.u32 	%r242, [%r237+4];
	add.s32 	%r243, %r239, 1;
	mul.wide.u32 	%rd114, %r243, 4;
	add.s64 	%rd115, %rd2, %rd114;
	ld.global.u32 	%r244, [%rd115];
	mad.lo.s32 	%r245, %r244, %r242, %r241;
	ld.shared.u32 	%r246, [%r237+8];
	add.s32 	%r247, %r239, 2;
	mul.wide.u32 	%rd116, %r247, 4;
	add.s64 	%rd117, %rd2, %rd116;
	ld.global.u32 	%r248, [%rd117];
	mad.lo.s32 	%r249, %r248, %r246, %r245;
	ld.shared.u32 	%r250, [%r237+12];
	add.s32 	%r251, %r239, 3;
	mul.wide.u32 	%rd118, %r251, 4;
	add.s64 	%rd119, %rd2, %rd118;
	ld.global.u32 	%r252, [%rd119];
	mad.lo.s32 	%r282, %r252, %r250, %r249;
	add.s32 	%r273, %r273, 4;
$L__BB2_23:
	setp.eq.s32 	%p19, %r39, 0;
	@%p19 bra 	$L__BB2_26;
	add.s32 	%r280, %r273, %r23;
	shl.b32 	%r253, %r273, 2;
	mov.u32 	%r254, _ZZ14matrixMultiplyPiS_S_iiiE2sc;
	add.s32 	%r279, %r254, %r253;
	neg.s32 	%r278, %r39;
$L__BB2_25:
	.pragma "nounroll";
	ld.shared.u32 	%r255, [%r279];
	mul.wide.u32 	%rd120, %r280, 4;
	add.s64 	%rd121, %rd2, %rd120;
	ld.global.u32 	%r256, [%rd121];
	mad.lo.s32 	%r282, %r256, %r255, %r282;
	add.s32 	%r280, %r280, 1;
	add.s32 	%r279, %r279, 4;
	add.s32 	%r278, %r278, 1;
	setp.ne.s32 	%p20, %r278, 0;
	@%p20 bra 	$L__BB2_25;
$L__BB2_26:
	cvta.to.global.u64 	%rd122, %rd3;
	mov.u32 	%r257, %ctaid.x;
	mov.u32 	%r258, %ntid.x;
	mad.lo.s32 	%r259, %r257, %r258, %r1;
	mul.wide.u32 	%rd123, %r259, 4;
	add.s64 	%rd124, %rd122, %rd123;
	st.global.u32 	[%rd124], %r282;
	ret;

}


// ===== COMPILED SASS (sm_100) =====

	.target	sm_100

	.elftype	@"ET_EXEC"


//--------------------- .note.nv.tkinfo           --------------------------
	.section	.note.nv.tkinfo,"",@"SHT_NOTE"
	.sectionflags	@"SHF_NOTE_NV_TKINFO"
	.tkinfo
        /*0018*/ 	.word	0x00000002
        /*0030*/ 	.string	""
        /*0030*/ 	.string	"ptxas"
        /*0030*/ 	.string	"Cuda compilation tools, release 13.0, V13.0.88"
        /*0030*/ 	.string	"Build cuda_13.0.r13.0/compiler.36424714_0"
        /*0030*/ 	.string	"-arch sm_100 -m 64 "



//--------------------- .note.nv.cuinfo           --------------------------
	.section	.note.nv.cuinfo,"",@"SHT_NOTE"
	.sectionflags	@"SHF_NOTE_NV_CUINFO"
        /*0018*/ 	.short	0x0002
        /*001a*/ 	.short	0x0064
        /*001c*/ 	.short	0x0082
	.zero		2


//--------------------- .nv.info                  --------------------------
	.section	.nv.info,"",@"SHT_CUDA_INFO"
	.align	4


	//----- nvinfo : EIATTR_REGCOUNT
	.align		4
        /*0000*/ 	.byte	0x04, 0x2f
        /*0002*/ 	.short	(.L_1 - .L_0)
	.align		4
.L_0:
        /*0004*/ 	.word	index@(_Z12add_matricesPiS_S_ii)
        /*0008*/ 	.word	0x0000000c


	//----- nvinfo : EIATTR_FRAME_SIZE
	.align		4
.L_1:
        /*000c*/ 	.byte	0x04, 0x11
        /*000e*/ 	.short	(.L_3 - .L_2)
	.align		4
.L_2:
        /*0010*/ 	.word	index@(_Z12add_matricesPiS_S_ii)
        /*0014*/ 	.word	0x00000000


	//----- nvinfo : EIATTR_REGCOUNT
	.align		4
.L_3:
        /*0018*/ 	.byte	0x04, 0x2f
        /*001a*/ 	.short	(.L_5 - .L_4)
	.align		4
.L_4:
        /*001c*/ 	.word	index@(_Z15transposeMatrixPiS_ii)
        /*0020*/ 	.word	0x0000000a


	//----- nvinfo : EIATTR_FRAME_SIZE
	.align		4
.L_5:
        /*0024*/ 	.byte	0x04, 0x11
        /*0026*/ 	.short	(.L_7 - .L_6)
	.align		4
.L_6:
        /*0028*/ 	.word	index@(_Z15transposeMatrixPiS_ii)
        /*002c*/ 	.word	0x00000000


	//----- nvinfo : EIATTR_REGCOUNT
	.align		4
.L_7:
        /*0030*/ 	.byte	0x04, 0x2f
        /*0032*/ 	.short	(.L_9 - .L_8)
	.align		4
.L_8:
        /*0034*/ 	.word	index@(_Z14matrixMultiplyPiS_S_iii)
        /*0038*/ 	.word	0x00000020


	//----- nvinfo : EIATTR_FRAME_SIZE
	.align		4
.L_9:
        /*003c*/ 	.byte	0x04, 0x11
        /*003e*/ 	.short	(.L_11 - .L_10)
	.align		4
.L_10:
        /*0040*/ 	.word	index@(_Z14matrixMultiplyPiS_S_iii)
        /*0044*/ 	.word	0x00000000


	//----- nvinfo : EIATTR_MIN_STACK_SIZE
	.align		4
.L_11:
        /*0048*/ 	.byte	0x04, 0x12
        /*004a*/ 	.short	(.L_13 - .L_12)
	.align		4
.L_12:
        /*004c*/ 	.word	index@(_Z14matrixMultiplyPiS_S_iii)
        /*0050*/ 	.word	0x00000000


	//----- nvinfo : EIATTR_MIN_STACK_SIZE
	.align		4
.L_13:
        /*0054*/ 	.byte	0x04, 0x12
        /*0056*/ 	.short	(.L_15 - .L_14)
	.align		4
.L_14:
        /*0058*/ 	.word	index@(_Z15transposeMatrixPiS_ii)
        /*005c*/ 	.word	0x00000000


	//----- nvinfo : EIATTR_MIN_STACK_SIZE
	.align		4
.L_15:
        /*0060*/ 	.byte	0x04, 0x12
        /*0062*/ 	.short	(.L_17 - .L_16)
	.align		4
.L_16:
        /*0064*/ 	.word	index@(_Z12add_matricesPiS_S_ii)
        /*0068*/ 	.word	0x00000000
.L_17:


//--------------------- .nv.compat                --------------------------
	.section	.nv.compat,"",@"SHT_CUDA_COMPAT_INFO"
	.align	4
        /*0000*/ 	.byte	0x02, 0x09, 0x00, 0x00, 0x02, 0x02, 0x01, 0x00, 0x02, 0x05, 0x05, 0x00, 0x03, 0x07, 0x01, 0x01
        /*0010*/ 	.byte	0x02, 0x03, 0x00, 0x00, 0x02, 0x06, 0x01, 0x00, 0x04, 0x0b, 0x08, 0x00, 0x09, 0x00, 0x00, 0x00
        /*0020*/ 	.byte	0x00, 0x00, 0x00, 0x00


//--------------------- .nv.info._Z14matrixMultiplyPiS_S_iii --------------------------
	.section	.nv.info._Z14matrixMultiplyPiS_S_iii,"",@"SHT_CUDA_INFO"
	.sectionflags	@""
	.align	4


	//----- nvinfo : EIATTR_CUDA_API_VERSION
	.align		4
        /*0000*/ 	.byte	0x04, 0x37
        /*0002*/ 	.short	(.L_19 - .L_18)
.L_18:
        /*0004*/ 	.word	0x00000082


	//----- nvinfo : EIATTR_KPARAM_INFO
	.align		4
.L_19:
        /*0008*/ 	.byte	0x04, 0x17
        /*000a*/ 	.short	(.L_21 - .L_20)
.L_20:
        /*000c*/ 	.word	0x00000000
        /*0010*/ 	.short	0x0005
        /*0012*/ 	.short	0x0020
        /*0014*/ 	.byte	0x00, 0xf0, 0x11, 0x00


	//----- nvinfo : EIATTR_KPARAM_INFO
	.align		4
.L_21:
        /*0018*/ 	.byte	0x04, 0x17
        /*001a*/ 	.short	(.L_23 - .L_22)
.L_22:
        /*001c*/ 	.word	0x00000000
        /*0020*/ 	.short	0x0004
        /*0022*/ 	.short	0x001c
        /*0024*/ 	.byte	0x00, 0xf0, 0x11, 0x00


	//----- nvinfo : EIATTR_KPARAM_INFO
	.align		4
.L_23:
        /*0028*/ 	.byte	0x04, 0x17
        /*002a*/ 	.short	(.L_25 - .L_24)
.L_24:
        /*002c*/ 	.word	0x00000000
        /*0030*/ 	.short	0x0003
        /*0032*/ 	.short	0x0018
        /*0034*/ 	.byte	0x00, 0xf0, 0x11, 0x00


	//----- nvinfo : EIATTR_KPARAM_INFO
	.align		4
.L_25:
        /*0038*/ 	.byte	0x04, 0x17
        /*003a*/ 	.short	(.L_27 - .L_26)
.L_26:
        /*003c*/ 	.word	0x00000000
        /*0040*/ 	.short	0x0002
        /*0042*/ 	.short	0x0010
        /*0044*/ 	.byte	0x00, 0xf5, 0x21, 0x00


	//----- nvinfo : EIATTR_KPARAM_INFO
	.align		4
.L_27:
        /*0048*/ 	.byte	0x04, 0x17
        /*004a*/ 	.short	(.L_29 - .L_28)
.L_28:
        /*004c*/ 	.word	0x00000000
        /*0050*/ 	.short	0x0001
        /*0052*/ 	.short	0x0008
        /*0054*/ 	.byte	0x00, 0xf5, 0x21, 0x00


	//----- nvinfo : EIATTR_KPARAM_INFO
	.align		4
.L_29:
        /*0058*/ 	.byte	0x04, 0x17
        /*005a*/ 	.short	(.L_31 - .L_30)
.L_30:
        /*005c*/ 	.word	0x00000000
        /*0060*/ 	.short	0x0000
        /*0062*/ 	.short	0x0000
        /*0064*/ 	.byte	0x00, 0xf5, 0x21, 0x00


	//----- nvinfo : EIATTR_SPARSE_MMA_MASK
	.align		4
.L_31:
        /*0068*/ 	.byte	0x03, 0x50
        /*006a*/ 	.short	0x0000


	//----- nvinfo : EIATTR_MAXREG_COUNT
	.align		4
        /*006c*/ 	.byte	0x03, 0x1b
        /*006e*/ 	.short	0x00ff


	//----- nvinfo : EIATTR_NUM_BARRIERS
	.align		4
        /*0070*/ 	.byte	0x02, 0x4c
        /*0072*/ 	.byte	0x01
	.zero		1


	//----- nvinfo : EIATTR_MERCURY_ISA_VERSION
	.align		4
        /*0074*/ 	.byte	0x03, 0x5f
        /*0076*/ 	.short	0x0101


	//----- nvinfo : EIATTR_VRC_CTA_INIT_COUNT
	.align		4
        /*0078*/ 	.byte	0x02, 0x4a
	.zero		1
	.zero		1


	//----- nvinfo : EIATTR_EXIT_INSTR_OFFSETS
	.align		4
        /*007c*/ 	.byte	0x04, 0x1c
        /*007e*/ 	.short	(.L_33 - .L_32)


	//   ....[0]....
.L_32:
        /*0080*/ 	.word	0x00001520


	//----- nvinfo : EIATTR_CRS_STACK_SIZE
	.align		4
.L_33:
        /*0084*/ 	.byte	0x04, 0x1e
        /*0086*/ 	.short	(.L_35 - .L_34)
.L_34:
        /*0088*/ 	.word	0x00000000


	//----- nvinfo : EIATTR_CBANK_PARAM_SIZE
	.align		4
.L_35:
        /*008c*/ 	.byte	0x03, 0x19
        /*008e*/ 	.short	0x0024


	//----- nvinfo : EIATTR_PARAM_CBANK
	.align		4
        /*0090*/ 	.byte	0x04, 0x0a
        /*0092*/ 	.short	(.L_37 - .L_36)
	.align		4
.L_36:
        /*0094*/ 	.word	index@(.nv.constant0._Z14matrixMultiplyPiS_S_iii)
        /*0098*/ 	.short	0x0380
        /*009a*/ 	.short	0x0024


	//----- nvinfo : EIATTR_SW_WAR
	.align		4
.L_37:
        /*009c*/ 	.byte	0x04, 0x36
        /*009e*/ 	.short	(.L_39 - .L_38)
.L_38:
        /*00a0*/ 	.word	0x00000008
.L_39:


//--------------------- .nv.info._Z15transposeMatrixPiS_ii --------------------------
	.section	.nv.info._Z15transposeMatrixPiS_ii,"",@"SHT_CUDA_INFO"
	.sectionflags	@""
	.align	4


	//----- nvinfo : EIATTR_CUDA_API_VERSION
	.align		4
        /*0000*/ 	.byte	0x04, 0x37
        /*0002*/ 	.short	(.L_41 - .L_40)
.L_40:
        /*0004*/ 	.word	0x00000082


	//----- nvinfo : EIATTR_KPARAM_INFO
	.align		4
.L_41:
        /*0008*/ 	.byte	0x04, 0x17
        /*000a*/ 	.short	(.L_43 - .L_42)
.L_42:
        /*000c*/ 	.word	0x00000000
        /*0010*/ 	.short	0x0003
        /*0012*/ 	.short	0x0014
        /*0014*/ 	.byte	0x00, 0xf0, 0x11, 0x00


	//----- nvinfo : EIATTR_KPARAM_INFO
	.align		4
.L_43:
        /*0018*/ 	.byte	0x04, 0x17
        /*001a*/ 	.short	(.L_45 - .L_44)
.L_44:
        /*001c*/ 	.word	0x00000000
        /*0020*/ 	.short	0x0002
        /*0022*/ 	.short	0x0010
        /*0024*/ 	.byte	0x00, 0xf0, 0x11, 0x00


	//----- nvinfo : EIATTR_KPARAM_INFO
	.align		4
.L_45:
        /*0028*/ 	.byte	0x04, 0x17
        /*002a*/ 	.short	(.L_47 - .L_46)
.L_46:
        /*002c*/ 	.word	0x00000000
        /*0030*/ 	.short	0x0001
        /*0032*/ 	.short	0x0008
        /*0034*/ 	.byte	0x00, 0xf5, 0x21, 0x00


	//----- nvinfo : EIATTR_KPARAM_INFO
	.align		4
.L_47:
        /*0038*/ 	.byte	0x04, 0x17
        /*003a*/ 	.short	(.L_49 - .L_48)
.L_48:
        /*003c*/ 	.word	0x00000000
        /*0040*/ 	.short	0x0000
        /*0042*/ 	.short	0x0000
        /*0044*/ 	.byte	0x00, 0xf5, 0x21, 0x00


	//----- nvinfo : EIATTR_SPARSE_MMA_MASK
	.align		4
.L_49:
        /*0048*/ 	.byte	0x03, 0x50
        /*004a*/ 	.short	0x0000


	//----- nvinfo : EIATTR_MAXREG_COUNT
	.align		4
        /*004c*/ 	.byte	0x03, 0x1b
        /*004e*/ 	.short	0x00ff


	//----- nvinfo : EIATTR_MERCURY_ISA_VERSION
	.align		4
        /*0050*/ 	.byte	0x03, 0x5f
        /*0052*/ 	.short	0x0101


	//----- nvinfo : EIATTR_VRC_CTA_INIT_COUNT
	.align		4
        /*0054*/ 	.byte	0x02, 0x4a
	.zero		1
	.zero		1


	//----- nvinfo : EIATTR_EXIT_INSTR_OFFSETS
	.align		4
        /*0058*/ 	.byte	0x04, 0x1c
        /*005a*/ 	.short	(.L_51 - .L_50)


	//   ....[0]....
.L_50:
        /*005c*/ 	.word	0x000000c0


	//   ....[1]....
        /*0060*/ 	.word	0x00000160


	//----- nvinfo : EIATTR_CBANK_PARAM_SIZE
	.align		4
.L_51:
        /*0064*/ 	.byte	0x03, 0x19
        /*0066*/ 	.short	0x0018


	//----- nvinfo : EIATTR_PARAM_CBANK
	.align		4
        /*0068*/ 	.byte	0x04, 0x0a
        /*006a*/ 	.short	(.L_53 - .L_52)
	.align		4
.L_52:
        /*006c*/ 	.word	index@(.nv.constant0._Z15transposeMatrixPiS_ii)
        /*0070*/ 	.short	0x0380
        /*0072*/ 	.short	0x0018


	//----- nvinfo : EIATTR_SW_WAR
	.align		4
.L_53:
        /*0074*/ 	.byte	0x04, 0x36
        /*0076*/ 	.short	(.L_55 - .L_54)
.L_54:
        /*0078*/ 	.word	0x00000008
.L_55:


//--------------------- .nv.info._Z12add_matricesPiS_S_ii --------------------------
	.section	.nv.info._Z12add_matricesPiS_S_ii,"",@"SHT_CUDA_INFO"
	.sectionflags	@""
	.align	4


	//----- nvinfo : EIATTR_CUDA_API_VERSION
	.align		4
        /*0000*/ 	.byte	0x04, 0x37
        /*0002*/ 	.short	(.L_57 - .L_56)
.L_56:
        /*0004*/ 	.word	0x00000082


	//----- nvinfo : EIATTR_KPARAM_INFO
	.align		4
.L_57:
        /*0008*/ 	.byte	0x04, 0x17
        /*000a*/ 	.short	(.L_59 - .L_58)
.L_58:
        /*000c*/ 	.word	0x00000000
        /*0010*/ 	.short	0x0004
        /*0012*/ 	.short	0x001c
        /*0014*/ 	.byte	0x00, 0xf0, 0x11, 0x00


	//----- nvinfo : EIATTR_KPARAM_INFO
	.align		4
.L_59:
        /*0018*/ 	.byte	0x04, 0x17
        /*001a*/ 	.short	(.L_61 - .L_60)
.L_60:
        /*001c*/ 	.word	0x00000000
        /*0020*/ 	.short	0x0003
        /*0022*/ 	.short	0x0018
        /*0024*/ 	.byte	0x00, 0xf0, 0x11, 0x00


	//----- nvinfo : EIATTR_KPARAM_INFO
	.align		4
.L_61:
        /*0028*/ 	.byte	0x04, 0x17
        /*002a*/ 	.short	(.L_63 - .L_62)
.L_62:
        /*002c*/ 	.word	0x00000000
        /*0030*/ 	.short	0x0002
        /*0032*/ 	.short	0x0010
        /*0034*/ 	.byte	0x00, 0xf5, 0x21, 0x00


	//----- nvinfo : EIATTR_KPARAM_INFO
	.align		4
.L_63:
        /*0038*/ 	.byte	0x04, 0x17
        /*003a*/ 	.short	(.L_65 - .L_64)
.L_64:
        /*003c*/ 	.word	0x00000000
        /*0040*/ 	.short	0x0001
        /*0042*/ 	.short	0x0008
        /*0044*/ 	.byte	0x00, 0xf5, 0x21, 0x00


	//----- nvinfo : EIATTR_KPARAM_INFO
	.align		4
.L_65:
        /*0048*/ 	.byte	0x04, 0x17
        /*004a*/ 	.short	(.L_67 - .L_66)
.L_66:
        /*004c*/ 	.word	0x00000000
        /*0050*/ 	.short	0x0000
        /*0052*/ 	.short	0x0000
        /*0054*/ 	.byte	0x00, 0xf5, 0x21, 0x00


	//----- nvinfo : EIATTR_SPARSE_MMA_MASK
	.align		4
.L_67:
        /*0058*/ 	.byte	0x03, 0x50
        /*005a*/ 	.short	0x0000


	//----- nvinfo : EIATTR_MAXREG_COUNT
	.align		4
        /*005c*/ 	.byte	0x03, 0x1b
        /*005e*/ 	.short	0x00ff


	//----- nvinfo : EIATTR_MERCURY_ISA_VERSION
	.align		4
        /*0060*/ 	.byte	0x03, 0x5f
        /*0062*/ 	.short	0x0101


	//----- nvinfo : EIATTR_VRC_CTA_INIT_COUNT
	.align		4
        /*0064*/ 	.byte	0x02, 0x4a
	.zero		1
	.zero		1


	//----- nvinfo : EIATTR_EXIT_INSTR_OFFSETS
	.align		4
        /*0068*/ 	.byte	0x04, 0x1c
        /*006a*/ 	.short	(.L_69 - .L_68)


	//   ....[0]....
.L_68:
        /*006c*/ 	.word	0x000000c0


	//   ....[1]....
        /*0070*/ 	.word	0x00000190


	//----- nvinfo : EIATTR_CBANK_PARAM_SIZE
	.align		4
.L_69:
        /*0074*/ 	.byte	0x03, 0x19
        /*0076*/ 	.short	0x0020


	//----- nvinfo : EIATTR_PARAM_CBANK
	.align		4
        /*0078*/ 	.byte	0x04, 0x0a
        /*007a*/ 	.short	(.L_71 - .L_70)
	.align		4
.L_70:
        /*007c*/ 	.word	index@(.nv.constant0._Z12add_matricesPiS_S_ii)
        /*0080*/ 	.short	0x0380
        /*0082*/ 	.short	0x0020


	//----- nvinfo : EIATTR_SW_WAR
	.align		4
.L_71:
        /*0084*/ 	.byte	0x04, 0x36
        /*0086*/ 	.short	(.L_73 - .L_72)
.L_72:
        /*0088*/ 	.word	0x00000008
.L_73:


//--------------------- .nv.callgraph             --------------------------
	.section	.nv.callgraph,"",@"SHT_CUDA_CALLGRAPH"
	.align	4
	.sectionentsize	8
	.align		4
        /*0000*/ 	.word	0x00000000
	.align		4
        /*0004*/ 	.word	0xffffffff
	.align		4
        /*0008*/ 	.word	0x00000000
	.align		4
        /*000c*/ 	.word	0xfffffffe
	.align		4
        /*0010*/ 	.word	0x00000000
	.align		4
        /*0014*/ 	.word	0xfffffffd
	.align		4
        /*0018*/ 	.word	0x00000000
	.align		4
        /*001c*/ 	.word	0xfffffffc


//--------------------- .text._Z14matrixMultiplyPiS_S_iii --------------------------
	.section	.text._Z14matrixMultiplyPiS_S_iii,"ax",@progbits
	.align	128
        .global         _Z14matrixMultiplyPiS_S_iii
        .type           _Z14matrixMultiplyPiS_S_iii,@function
        .size           _Z14matrixMultiplyPiS_S_iii,(.L_x_16 - _Z14matrixMultiplyPiS_S_iii)
        .other          _Z14matrixMultiplyPiS_S_iii,@"STO_CUDA_ENTRY STV_DEFAULT"
_Z14matrixMultiplyPiS_S_iii:
.text._Z14matrixMultiplyPiS_S_iii:
[----:B------:R-:W-:Y:S01]  /*0000*/  LDC R1, c[0x0][0x37c] ;  /* 0x0000df00ff017b82 */ /* 0x000fe20000000800 */
[----:B------:R-:W0:Y:S07]  /*0010*/  S2R R0, SR_TID.X ;  /* 0x0000000000007919 */ /* 0x000e2e0000002100 */
[----:B------:R-:W1:Y:S01]  /*0020*/  LDC R3, c[0x0][0x39c] ;  /* 0x0000e700ff037b82 */ /* 0x000e620000000800 */
[----:B------:R-:W2:Y:S01]  /*0030*/  LDCU.64 UR8, c[0x0][0x358] ;  /* 0x00006b00ff0877ac */ /* 0x000ea20008000a00 */
[----:B------:R-:W-:Y:S01]  /*0040*/  BSSY.RECONVERGENT B0, `(.L_x_0) ;  /* 0x0000095000007945 */ /* 0x000fe20003800200 */
[----:B-1----:R-:W-:-:S04]  /*0050*/  ISETP.GE.AND P0, PT, R3, 0x1, PT ;  /* 0x000000010300780c */ /* 0x002fc80003f06270 */
[----:B0-----:R-:W-:-:S13]  /*0060*/  ISETP.NE.OR P1, PT, R0, RZ, !P0 ;  /* 0x000000ff0000720c */ /* 0x001fda0004725670 */
[----:B--2---:R-:W-:Y:S05]  /*0070*/  @P1 BRA `(.L_x_1) ;  /* 0x0000000800441947 */ /* 0x004fea0003800000 */
[C---:B------:R-:W-:Y:S01]  /*0080*/  ISETP.GE.U32.AND P2, PT, R3.reuse, 0x10, PT ;  /* 0x000000100300780c */ /* 0x040fe20003f46070 */
[----:B------:R-:W0:Y:S01]  /*0090*/  S2UR UR4, SR_CTAID.X ;  /* 0x00000000000479c3 */ /* 0x000e220000002500 */
[----:B------:R-:W-:Y:S01]  /*00a0*/  LOP3.LUT R2, R3, 0xf, RZ, 0xc0, !PT ;  /* 0x0000000f03027812 */ /* 0x000fe200078ec0ff */
[----:B------:R-:W-:-:S03]  /*00b0*/  HFMA2 R20, -RZ, RZ, 0, 0 ;  /* 0x00000000ff147431 */ /* 0x000fc600000001ff */
[----:B------:R-:W-:-:S07]  /*00c0*/  ISETP.NE.AND P1, PT, R2, RZ, PT ;  /* 0x000000ff0200720c */ /* 0x000fce0003f25270 */
[----:B------:R-:W-:Y:S06]  /*00d0*/  @!P2 BRA `(.L_x_2) ;  /* 0x0000000000f8a947 */ /* 0x000fec0003800000 */
[----:B------:R-:W1:Y:S01]  /*00e0*/  S2R R4, SR_CgaCtaId ;  /* 0x0000000000047919 */ /* 0x000e620000008800 */
[----:B------:R-:W-:Y:S02]  /*00f0*/  MOV R21, 0x400 ;  /* 0x0000040000157802 */ /* 0x000fe40000000f00 */
[----:B------:R-:W-:Y:S02]  /*0100*/  LOP3.LUT R20, R3, 0x7ffffff0, RZ, 0xc0, !PT ;  /* 0x7ffffff003147812 */ /* 0x000fe400078ec0ff */
[----:B------:R-:W-:Y:S02]  /*0110*/  MOV R28, RZ ;  /* 0x000000ff001c7202 */ /* 0x000fe40000000f00 */
[----:B-1----:R-:W-:-:S07]  /*0120*/  LEA R21, R4, R21, 0x18 ;  /* 0x0000001504157211 */ /* 0x002fce00078ec0ff */
.L_x_3:
[----:B-1----:R-:W1:Y:S01]  /*0130*/  LDC.64 R22, c[0x0][0x380] ;  /* 0x0000e000ff167b82 */ /* 0x002e620000000a00 */
[----:B0-----:R-:W-:-:S05]  /*0140*/  IMAD R27, R3, UR4, R28 ;  /* 0x00000004031b7c24 */ /* 0x001fca000f8e021c */
[C---:B------:R-:W-:Y:S02]  /*0150*/  IADD3 R17, PT, PT, R27.reuse, 0x1, RZ ;  /* 0x000000011b117810 */ /* 0x040fe40007ffe0ff */
[C---:B------:R-:W-:Y:S01]  /*0160*/  IADD3 R15, PT, PT, R27.reuse, 0x2, RZ ;  /* 0x000000021b0f7810 */ /* 0x040fe20007ffe0ff */
[C---:B------:R-:W-:Y:S01]  /*0170*/  VIADD R11, R27.reuse, 0x6 ;  /* 0x000000061b0b7836 */ /* 0x040fe20000000000 */
[C---:B------:R-:W-:Y:S02]  /*0180*/  IADD3 R13, PT, PT, R27.reuse, 0x3, RZ ;  /* 0x000000031b0d7810 */ /* 0x040fe40007ffe0ff */
[C---:B------:R-:W-:Y:S02]  /*0190*/  IADD3 R25, PT, PT, R27.reuse, 0x5, RZ ;  /* 0x000000051b197810 */ /* 0x040fe40007ffe0ff */
[----:B------:R-:W-:Y:S01]  /*01a0*/  IADD3 R29, PT, PT, R27, 0x8, RZ ;  /* 0x000000081b1d7810 */ /* 0x000fe20007ffe0ff */
[----:B-1----:R-:W-:-:S04]  /*01b0*/  IMAD.WIDE.U32 R16, R17, 0x4, R22 ;  /* 0x0000000411107825 */ /* 0x002fc800078e0016 */
[--C-:B------:R-:W-:Y:S01]  /*01c0*/  IMAD.WIDE.U32 R14, R15, 0x4, R22.reuse ;  /* 0x000000040f0e7825 */ /* 0x100fe200078e0016 */
[----:B------:R0:W2:Y:S01]  /*01d0*/  LDG.E R5, desc[UR8][R16.64] ;  /* 0x0000000810057981 */ /* 0x0000a2000c1e1900 */
[C---:B------:R-:W-:Y:S02]  /*01e0*/  IADD3 R19, PT, PT, R27.reuse, 0x4, RZ ;  /* 0x000000041b137810 */ /* 0x040fe40007ffe0ff */
[--C-:B------:R-:W-:Y:S01]  /*01f0*/  IMAD.WIDE.U32 R8, R27, 0x4, R22.reuse ;  /* 0x000000041b087825 */ /* 0x100fe200078e0016 */
[----:B------:R1:W2:Y:S03]  /*0200*/  LDG.E R6, desc[UR8][R14.64] ;  /* 0x000000080e067981 */ /* 0x0002a6000c1e1900 */
[----:B------:R-:W-:Y:S01]  /*0210*/  IMAD.WIDE.U32 R12, R13, 0x4, R22 ;  /* 0x000000040d0c7825 */ /* 0x000fe200078e0016 */
[----:B------:R-:W2:Y:S01]  /*0220*/  LDG.E R4, desc[UR8][R8.64] ;  /* 0x0000000808047981 */ /* 0x000ea2000c1e1900 */
[----:B0-----:R-:W-:-:S02]  /*0230*/  IADD3 R17, PT, PT, R27, 0x7, RZ ;  /* 0x000000071b117810 */ /* 0x001fc40007ffe0ff */
[--C-:B------:R-:W-:Y:S01]  /*0240*/  IMAD.WIDE.U32 R10, R11, 0x4, R22.reuse ;  /* 0x000000040b0a7825 */ /* 0x100fe200078e0016 */
[----:B------:R0:W2:Y:S03]  /*0250*/  LDG.E R7, desc[UR8][R12.64] ;  /* 0x000000080c077981 */ /* 0x0000a6000c1e1900 */
[--C-:B------:R-:W-:Y:S01]  /*0260*/  IMAD.WIDE.U32 R24, R25, 0x4, R22.reuse ;  /* 0x0000000419187825 */ /* 0x100fe200078e0016 */
[----:B-1----:R-:W-:Y:S01]  /*0270*/  IADD3 R15, PT, PT, R27, 0x9, RZ ;  /* 0x000000091b0f7810 */ /* 0x002fe20007ffe0ff */
[----:B------:R-:W3:Y:S02]  /*0280*/  LDG.E R10, desc[UR8][R10.64] ;  /* 0x000000080a0a7981 */ /* 0x000ee4000c1e1900 */
[--C-:B------:R-:W-:Y:S02]  /*0290*/  IMAD.WIDE.U32 R16, R17, 0x4, R22.reuse ;  /* 0x0000000411107825 */ /* 0x100fe400078e0016 */
[----:B------:R1:W3:Y:S02]  /*02a0*/  LDG.E R9, desc[UR8][R24.64] ;  /* 0x0000000818097981 */ /* 0x0002e4000c1e1900 */
[----:B0-----:R-:W-:Y:S01]  /*02b0*/  IMAD.WIDE.U32 R12, R29, 0x4, R22 ;  /* 0x000000041d0c7825 */ /* 0x001fe200078e0016 */
[----:B------:R-:W-:-:S03]  /*02c0*/  IADD3 R26, PT, PT, R27, 0xb, RZ ;  /* 0x0000000b1b1a7810 */ /* 0x000fc60007ffe0ff */
[--C-:B------:R-:W-:Y:S01]  /*02d0*/  IMAD.WIDE.U32 R18, R19, 0x4, R22.reuse ;  /* 0x0000000413127825 */ /* 0x100fe200078e0016 */
[----:B------:R0:W3:Y:S01]  /*02e0*/  LDG.E R11, desc[UR8][R16.64] ;  /* 0x00000008100b7981 */ /* 0x0000e2000c1e1900 */
[C---:B------:R-:W-:Y:S02]  /*02f0*/  IADD3 R29, PT, PT, R27.reuse, 0xa, RZ ;  /* 0x0000000a1b1d7810 */ /* 0x040fe40007ffe0ff */
[----:B-1----:R-:W-:Y:S01]  /*0300*/  IADD3 R25, PT, PT, R27, 0xc, RZ ;  /* 0x0000000c1b197810 */ /* 0x002fe20007ffe0ff */
[----:B------:R1:W3:Y:S04]  /*0310*/  LDG.E R8, desc[UR8][R18.64] ;  /* 0x0000000812087981 */ /* 0x0002e8000c1e1900 */
[----:B------:R-:W4:Y:S01]  /*0320*/  LDG.E R12, desc[UR8][R12.64] ;  /* 0x000000080c0c7981 */ /* 0x000f22000c1e1900 */
[----:B0-----:R-:W-:-:S04]  /*0330*/  IMAD.WIDE.U32 R16, R15, 0x4, R22 ;  /* 0x000000040f107825 */ /* 0x001fc800078e0016 */
[----:B------:R-:W-:-:S04]  /*0340*/  IMAD.WIDE.U32 R24, R25, 0x4, R22 ;  /* 0x0000000419187825 */ /* 0x000fc800078e0016 */
[--C-:B-1----:R-:W-:Y:S01]  /*0350*/  IMAD.WIDE.U32 R18, R26, 0x4, R22.reuse ;  /* 0x000000041a127825 */ /* 0x102fe200078e0016 */
[----:B------:R0:W4:Y:S03]  /*0360*/  LDG.E R13, desc[UR8][R16.64] ;  /* 0x00000008100d7981 */ /* 0x000126000c1e1900 */
[----:B------:R-:W-:Y:S01]  /*0370*/  IMAD.WIDE.U32 R14, R29, 0x4, R22 ;  /* 0x000000041d0e7825 */ /* 0x000fe200078e0016 */
[----:B------:R-:W-:-:S03]  /*0380*/  IADD3 R29, PT, PT, R27, 0xf, RZ ;  /* 0x0000000f1b1d7810 */ /* 0x000fc60007ffe0ff */
[C---:B------:R-:W-:Y:S02]  /*0390*/  VIADD R26, R27.reuse, 0xd ;  /* 0x0000000d1b1a7836 */ /* 0x040fe40000000000 */
[----:B------:R-:W4:Y:S01]  /*03a0*/  LDG.E R14, desc[UR8][R14.64] ;  /* 0x000000080e0e7981 */ /* 0x000f22000c1e1900 */
[----:B0-----:R-:W-:-:S03]  /*03b0*/  IADD3 R17, PT, PT, R27, 0xe, RZ ;  /* 0x0000000e1b117810 */ /* 0x001fc60007ffe0ff */
[----:B------:R0:W5:Y:S04]  /*03c0*/  LDG.E R16, desc[UR8][R24.64] ;  /* 0x0000000818107981 */ /* 0x000168000c1e1900 */
[----:B------:R-:W4:Y:S01]  /*03d0*/  LDG.E R15, desc[UR8][R18.64] ;  /* 0x00000008120f7981 */ /* 0x000f22000c1e1900 */
[----:B0-----:R-:W-:-:S04]  /*03e0*/  IMAD.WIDE.U32 R24, R26, 0x4, R22 ;  /* 0x000000041a187825 */ /* 0x001fc800078e0016 */
[--C-:B------:R-:W-:Y:S02]  /*03f0*/  IMAD.WIDE.U32 R26, R17, 0x4, R22.reuse ;  /* 0x00000004111a7825 */ /* 0x100fe400078e0016 */
[----:B------:R-:W5:Y:S02]  /*0400*/  LDG.E R17, desc[UR8][R24.64] ;  /* 0x0000000818117981 */ /* 0x000f64000c1e1900 */
[----:B------:R-:W-:Y:S02]  /*0410*/  IMAD.WIDE.U32 R22, R29, 0x4, R22 ;  /* 0x000000041d167825 */ /* 0x000fe400078e0016 */
[----:B------:R-:W5:Y:S04]  /*0420*/  LDG.E R18, desc[UR8][R26.64] ;  /* 0x000000081a127981 */ /* 0x000f68000c1e1900 */
[----:B------:R-:W5:Y:S01]  /*0430*/  LDG.E R19, desc[UR8][R22.64] ;  /* 0x0000000816137981 */ /* 0x000f62000c1e1900 */
[----:B------:R-:W-:-:S02]  /*0440*/  LEA R29, R28, R21, 0x2 ;  /* 0x000000151c1d7211 */ /* 0x000fc400078e10ff */
[----:B------:R-:W-:-:S04]  /*0450*/  IADD3 R28, PT, PT, R28, 0x10, RZ ;  /* 0x000000101c1c7810 */ /* 0x000fc80007ffe0ff */
[----:B------:R-:W-:Y:S01]  /*0460*/  ISETP.NE.AND P2, PT, R28, R20, PT ;  /* 0x000000141c00720c */ /* 0x000fe20003f45270 */
[----:B--2---:R1:W-:Y:S04]  /*0470*/  STS.128 [R29], R4 ;  /* 0x000000041d007388 */ /* 0x0043e80000000c00 */
[----:B---3--:R1:W-:Y:S04]  /*0480*/  STS.128 [R29+0x10], R8 ;  /* 0x000010081d007388 */ /* 0x0083e80000000c00 */
[----:B----4-:R1:W-:Y:S04]  /*0490*/  STS.128 [R29+0x20], R12 ;  /* 0x0000200c1d007388 */ /* 0x0103e80000000c00 */
[----:B-----5:R1:W-:Y:S01]  /*04a0*/  STS.128 [R29+0x30], R16 ;  /* 0x000030101d007388 */ /* 0x0203e20000000c00 */
[----:B------:R-:W-:Y:S05]  /*04b0*/  @P2 BRA `(.L_x_3) ;  /* 0xfffffffc001c2947 */ /* 0x000fea000383ffff */
.L_x_2:
[----:B------:R-:W-:Y:S05]  /*04c0*/  @!P1 BRA `(.L_x_1) ;  /* 0x0000000400309947 */ /* 0x000fea0003800000 */
[----:B------:R-:W-:Y:S02]  /*04d0*/  ISETP.GE.U32.AND P1, PT, R2, 0x8, PT ;  /* 0x000000080200780c */ /* 0x000fe40003f26070 */
[----:B------:R-:W-:-:S04]  /*04e0*/  LOP3.LUT R21, R3, 0x7, RZ, 0xc0, !PT ;  /* 0x0000000703157812 */ /* 0x000fc800078ec0ff */
[----:B------:R-:W-:-:S07]  /*04f0*/  ISETP.NE.AND P2, PT, R21, RZ, PT ;  /* 0x000000ff1500720c */ /* 0x000fce0003f45270 */
[----:B------:R-:W-:Y:S06]  /*0500*/  @!P1 BRA `(.L_x_4) ;  /* 0x0000000000809947 */ /* 0x000fec0003800000 */
[----:B-1----:R-:W1:Y:S01]  /*0510*/  LDC.64 R16, c[0x0][0x380] ;  /* 0x0000e000ff107b82 */ /* 0x002e620000000a00 */
[----:B0-----:R-:W-:-:S04]  /*0520*/  IMAD R25, R3, UR4, R20 ;  /* 0x0000000403197c24 */ /* 0x001fc8000f8e0214 */
[C---:B------:R-:W-:Y:S01]  /*0530*/  VIADD R19, R25.reuse, 0x3 ;  /* 0x0000000319137836 */ /* 0x040fe20000000000 */
[C---:B------:R-:W-:Y:S02]  /*0540*/  IADD3 R27, PT, PT, R25.reuse, 0x1, RZ ;  /* 0x00000001191b7810 */ /* 0x040fe40007ffe0ff */
[C---:B------:R-:W-:Y:S02]  /*0550*/  IADD3 R29, PT, PT, R25.reuse, 0x2, RZ ;  /* 0x00000002191d7810 */ /* 0x040fe40007ffe0ff */
[C---:B------:R-:W-:Y:S02]  /*0560*/  IADD3 R23, PT, PT, R25.reuse, 0x4, RZ ;  /* 0x0000000419177810 */ /* 0x040fe40007ffe0ff */
[C---:B------:R-:W-:Y:S02]  /*0570*/  IADD3 R13, PT, PT, R25.reuse, 0x5, RZ ;  /* 0x00000005190d7810 */ /* 0x040fe40007ffe0ff */
[C---:B------:R-:W-:Y:S02]  /*0580*/  IADD3 R15, PT, PT, R25.reuse, 0x6, RZ ;  /* 0x00000006190f7810 */ /* 0x040fe40007ffe0ff */
[C---:B------:R-:W-:Y:S01]  /*0590*/  IADD3 R5, PT, PT, R25.reuse, 0x7, RZ ;  /* 0x0000000719057810 */ /* 0x040fe20007ffe0ff */
[----:B-1----:R-:W-:-:S04]  /*05a0*/  IMAD.WIDE.U32 R24, R25, 0x4, R16 ;  /* 0x0000000419187825 */ /* 0x002fc800078e0010 */
[--C-:B------:R-:W-:Y:S01]  /*05b0*/  IMAD.WIDE.U32 R26, R27, 0x4, R16.reuse ;  /* 0x000000041b1a7825 */ /* 0x100fe200078e0010 */
[----:B------:R-:W2:Y:S03]  /*05c0*/  LDG.E R4, desc[UR8][R24.64] ;  /* 0x0000000818047981 */ /* 0x000ea6000c1e1900 */
[----:B------:R-:W-:-:S04]  /*05d0*/  IMAD.WIDE.U32 R28, R29, 0x4, R16 ;  /* 0x000000041d1c7825 */ /* 0x000fc800078e0010 */
[--C-:B------:R-:W-:Y:S01]  /*05e0*/  IMAD.WIDE.U32 R18, R19, 0x4, R16.reuse ;  /* 0x0000000413127825 */ /* 0x100fe200078e0010 */
[----:B------:R-:W2:Y:S03]  /*05f0*/  LDG.E R6, desc[UR8][R28.64] ;  /* 0x000000081c067981 */ /* 0x000ea6000c1e1900 */
[--C-:B------:R-:W-:Y:S01]  /*0600*/  IMAD.WIDE.U32 R22, R23, 0x4, R16.reuse ;  /* 0x0000000417167825 */ /* 0x100fe200078e0010 */
[----:B------:R-:W2:Y:S03]  /*0610*/  LDG.E R7, desc[UR8][R18.64] ;  /* 0x0000000812077981 */ /* 0x000ea6000c1e1900 */
[--C-:B------:R-:W-:Y:S01]  /*0620*/  IMAD.WIDE.U32 R12, R13, 0x4, R16.reuse ;  /* 0x000000040d0c7825 */ /* 0x100fe200078e0010 */
[----:B------:R-:W3:Y:S03]  /*0630*/  LDG.E R8, desc[UR8][R22.64] ;  /* 0x0000000816087981 */ /* 0x000ee6000c1e1900 */
[--C-:B------:R-:W-:Y:S01]  /*0640*/  IMAD.WIDE.U32 R14, R15, 0x4, R16.reuse ;  /* 0x000000040f0e7825 */ /* 0x100fe200078e0010 */
[----:B------:R0:W3:Y:S03]  /*0650*/  LDG.E R9, desc[UR8][R12.64] ;  /* 0x000000080c097981 */ /* 0x0000e6000c1e1900 */
[----:B------:R-:W-:Y:S01]  /*0660*/  IMAD.WIDE.U32 R16, R5, 0x4, R16 ;  /* 0x0000000405107825 */ /* 0x000fe200078e0010 */
[----:B------:R-:W3:Y:S04]  /*0670*/  LDG.E R10, desc[UR8][R14.64] ;  /* 0x000000080e0a7981 */ /* 0x000ee8000c1e1900 */
[----:B------:R-:W2:Y:S04]  /*0680*/  LDG.E R5, desc[UR8][R26.64] ;  /* 0x000000081a057981 */ /* 0x000ea8000c1e1900 */
[----:B------:R-:W3:Y:S01]  /*0690*/  LDG.E R11, desc[UR8][R16.64] ;  /* 0x00000008100b7981 */ /* 0x000ee2000c1e1900 */
[----:B0-----:R-:W0:Y:S01]  /*06a0*/  S2R R13, SR_CgaCtaId ;  /* 0x00000000000d7919 */ /* 0x001e220000008800 */
[----:B------:R-:W-:-:S04]  /*06b0*/  MOV R2, 0x400 ;  /* 0x0000040000027802 */ /* 0x000fc80000000f00 */
[----:B0-----:R-:W-:-:S04]  /*06c0*/  LEA R2, R13, R2, 0x18 ;  /* 0x000000020d027211 */ /* 0x001fc800078ec0ff */
[C---:B------:R-:W-:Y:S02]  /*06d0*/  LEA R2, R20.reuse, R2, 0x2 ;  /* 0x0000000214027211 */ /* 0x040fe400078e10ff */
[----:B------:R-:W-:-:S03]  /*06e0*/  IADD3 R20, PT, PT, R20, 0x8, RZ ;  /* 0x0000000814147810 */ /* 0x000fc60007ffe0ff */
[----:B--2---:R2:W-:Y:S04]  /*06f0*/  STS.128 [R2], R4 ;  /* 0x0000000402007388 */ /* 0x0045e80000000c00 */
[----:B---3--:R2:W-:Y:S02]  /*0700*/  STS.128 [R2+0x10], R8 ;  /* 0x0000100802007388 */ /* 0x0085e40000000c00 */
.L_x_4:
[----:B------:R-:W-:Y:S05]  /*0710*/  @!P2 BRA `(.L_x_1) ;  /* 0x00000000009ca947 */ /* 0x000fea0003800000 */
[----:B------:R-:W-:Y:S02]  /*0720*/  ISETP.GE.U32.AND P1, PT, R21, 0x4, PT ;  /* 0x000000041500780c */ /* 0x000fe40003f26070 */
[----:B--2---:R-:W-:-:S04]  /*0730*/  LOP3.LUT R2, R3, 0x3, RZ, 0xc0, !PT ;  /* 0x0000000303027812 */ /* 0x004fc800078ec0ff */
[----:B------:R-:W-:-:S07]  /*0740*/  ISETP.NE.AND P2, PT, R2, RZ, PT ;  /* 0x000000ff0200720c */ /* 0x000fce0003f45270 */
[----:B------:R-:W-:Y:S06]  /*0750*/  @!P1 BRA `(.L_x_5) ;  /* 0x00000000004c9947 */ /* 0x000fec0003800000 */
[----:B-1----:R-:W1:Y:S01]  /*0760*/  LDC.64 R4, c[0x0][0x380] ;  /* 0x0000e000ff047b82 */ /* 0x002e620000000a00 */
[----:B0-----:R-:W-:-:S04]  /*0770*/  IMAD R9, R3, UR4, R20 ;  /* 0x0000000403097c24 */ /* 0x001fc8000f8e0214 */
[C---:B------:R-:W-:Y:S01]  /*0780*/  VIADD R11, R9.reuse, 0x1 ;  /* 0x00000001090b7836 */ /* 0x040fe20000000000 */
[C---:B------:R-:W-:Y:S02]  /*0790*/  IADD3 R13, PT, PT, R9.reuse, 0x2, RZ ;  /* 0x00000002090d7810 */ /* 0x040fe40007ffe0ff */
[C---:B------:R-:W-:Y:S01]  /*07a0*/  IADD3 R15, PT, PT, R9.reuse, 0x3, RZ ;  /* 0x00000003090f7810 */ /* 0x040fe20007ffe0ff */
[----:B-1----:R-:W-:-:S04]  /*07b0*/  IMAD.WIDE.U32 R8, R9, 0x4, R4 ;  /* 0x0000000409087825 */ /* 0x002fc800078e0004 */
[----:B------:R-:W-:-:S04]  /*07c0*/  IMAD.WIDE.U32 R10, R11, 0x4, R4 ;  /* 0x000000040b0a7825 */ /* 0x000fc800078e0004 */
[----:B------:R-:W-:-:S04]  /*07d0*/  IMAD.WIDE.U32 R12, R13, 0x4, R4 ;  /* 0x000000040d0c7825 */ /* 0x000fc800078e0004 */
[----:B------:R-:W-:Y:S01]  /*07e0*/  IMAD.WIDE.U32 R14, R15, 0x4, R4 ;  /* 0x000000040f0e7825 */ /* 0x000fe200078e0004 */
[----:B------:R-:W2:Y:S04]  /*07f0*/  LDG.E R6, desc[UR8][R12.64] ;  /* 0x000000080c067981 */ /* 0x000ea8000c1e1900 */
[----:B------:R-:W2:Y:S04]  /*0800*/  LDG.E R4, desc[UR8][R8.64] ;  /* 0x0000000808047981 */ /* 0x000ea8000c1e1900 */
[----:B------:R-:W2:Y:S04]  /*0810*/  LDG.E R5, desc[UR8][R10.64] ;  /* 0x000000080a057981 */ /* 0x000ea8000c1e1900 */
[----:B------:R-:W2:Y:S01]  /*0820*/  LDG.E R7, desc[UR8][R14.64] ;  /* 0x000000080e077981 */ /* 0x000ea2000c1e1900 */
[----:B------:R-:W0:Y:S01]  /*0830*/  S2R R17, SR_CgaCtaId ;  /* 0x0000000000117919 */ /* 0x000e220000008800 */
[----:B------:R-:W-:-:S04]  /*0840*/  MOV R16, 0x400 ;  /* 0x0000040000107802 */ /* 0x000fc80000000f00 */
[----:B0-----:R-:W-:-:S04]  /*0850*/  LEA R17, R17, R16, 0x18 ;  /* 0x0000001011117211 */ /* 0x001fc800078ec0ff */
[C---:B------:R-:W-:Y:S02]  /*0860*/  LEA R17, R20.reuse, R17, 0x2 ;  /* 0x0000001114117211 */ /* 0x040fe400078e10ff */
[----:B------:R-:W-:-:S03]  /*0870*/  IADD3 R20, PT, PT, R20, 0x4, RZ ;  /* 0x0000000414147810 */ /* 0x000fc60007ffe0ff */
[----:B--2---:R2:W-:Y:S04]  /*0880*/  STS.128 [R17], R4 ;  /* 0x0000000411007388 */ /* 0x0045e80000000c00 */
.L_x_5:
[----:B------:R-:W-:Y:S05]  /*0890*/  @!P2 BRA `(.L_x_1) ;  /* 0x00000000003ca947 */ /* 0x000fea0003800000 */
[----:B-12---:R-:W1:Y:S01]  /*08a0*/  S2R R5, SR_CgaCtaId ;  /* 0x0000000000057919 */ /* 0x006e620000008800 */
[----:B------:R-:W2:Y:S01]  /*08b0*/  LDC.64 R6, c[0x0][0x380] ;  /* 0x0000e000ff067b82 */ /* 0x000ea20000000a00 */
[----:B------:R-:W-:Y:S01]  /*08c0*/  MOV R4, 0x400 ;  /* 0x0000040000047802 */ /* 0x000fe20000000f00 */
[----:B0-----:R-:W-:Y:S01]  /*08d0*/  IMAD R9, R3, UR4, R20 ;  /* 0x0000000403097c24 */ /* 0x001fe2000f8e0214 */
[----:B------:R-:W-:Y:S02]  /*08e0*/  IADD3 R8, PT, PT, -R2, RZ, RZ ;  /* 0x000000ff02087210 */ /* 0x000fe40007ffe1ff */
[----:B-1----:R-:W-:-:S04]  /*08f0*/  LEA R5, R5, R4, 0x18 ;  /* 0x0000000405057211 */ /* 0x002fc800078ec0ff */
[----:B------:R-:W-:-:S07]  /*0900*/  LEA R2, R20, R5, 0x2 ;  /* 0x0000000514027211 */ /* 0x000fce00078e10ff */
.L_x_6:
[----:B--2---:R-:W-:-:S06]  /*0910*/  IMAD.WIDE.U32 R4, R9, 0x4, R6 ;  /* 0x0000000409047825 */ /* 0x004fcc00078e0006 */
[----:B------:R-:W2:Y:S01]  /*0920*/  LDG.E R5, desc[UR8][R4.64] ;  /* 0x0000000804057981 */ /* 0x000ea2000c1e1900 */
[----:B------:R-:W-:Y:S01]  /*0930*/  IADD3 R8, PT, PT, R8, 0x1, RZ ;  /* 0x0000000108087810 */ /* 0x000fe20007ffe0ff */
[----:B------:R-:W-:-:S03]  /*0940*/  VIADD R9, R9, 0x1 ;  /* 0x0000000109097836 */ /* 0x000fc60000000000 */
[----:B------:R-:W-:Y:S01]  /*0950*/  ISETP.NE.AND P1, PT, R8, RZ, PT ;  /* 0x000000ff0800720c */ /* 0x000fe20003f25270 */
[----:B--2---:R0:W-:Y:S02]  /*0960*/  STS [R2], R5 ;  /* 0x0000000502007388 */ /* 0x0041e40000000800 */
[----:B0-----:R-:W-:-:S10]  /*0970*/  IADD3 R2, PT, PT, R2, 0x4, RZ ;  /* 0x0000000402027810 */ /* 0x001fd40007ffe0ff */
[----:B------:R-:W-:Y:S05]  /*0980*/  @P1 BRA `(.L_x_6) ;  /* 0xfffffffc00e01947 */ /* 0x000fea000383ffff */
.L_x_1:
[----:B0-----:R-:W-:Y:S05]  /*0990*/  BSYNC.RECONVERGENT B0 ;  /* 0x0000000000007941 */ /* 0x001fea0003800200 */
.L_x_0:
[----:B------:R-:W-:Y:S01]  /*09a0*/  BAR.SYNC.DEFER_BLOCKING 0x0 ;  /* 0x0000000000007b1d */ /* 0x000fe20000010000 */
[----:B-12---:R-:W-:-:S05]  /*09b0*/  MOV R7, RZ ;  /* 0x000000ff00077202 */ /* 0x006fca0000000f00 */
[----:B------:R-:W-:Y:S05]  /*09c0*/  @!P0 BRA `(.L_x_7) ;  /* 0x0000000800bc8947 */ /* 0x000fea0003800000 */
[C---:B------:R-:W-:Y:S01]  /*09d0*/  ISETP.GE.U32.AND P0, PT, R3.reuse, 0x10, PT ;  /* 0x000000100300780c */ /* 0x040fe20003f06070 */
[----:B------:R-:W-:Y:S01]  /*09e0*/  HFMA2 R2, -RZ, RZ, 0, 0 ;  /* 0x00000000ff027431 */ /* 0x000fe200000001ff */
[----:B------:R-:W-:Y:S02]  /*09f0*/  LOP3.LUT R16, R3, 0xf, RZ, 0xc0, !PT ;  /* 0x0000000f03107812 */ /* 0x000fe400078ec0ff */
[----:B------:R-:W-:Y:S02]  /*0a00*/  MOV R7, RZ ;  /* 0x000000ff00077202 */ /* 0x000fe40000000f00 */
[----:B------:R-:W-:-:S07]  /*0a10*/  ISETP.NE.AND P1, PT, R16, RZ, PT ;  /* 0x000000ff1000720c */ /* 0x000fce0003f25270 */
[----:B------:R-:W-:Y:S06]  /*0a20*/  @!P0 BRA `(.L_x_8) ;  /* 0x00000004003c8947 */ /* 0x000fec0003800000 */
[----:B------:R-:W0:Y:S01]  /*0a30*/  S2UR UR5, SR_CgaCtaId ;  /* 0x00000000000579c3 */ /* 0x000e220000008800 */
[----:B------:R-:W-:Y:S01]  /*0a40*/  UMOV UR4, 0x400 ;  /* 0x0000040000047882 */ /* 0x000fe20000000000 */
[----:B------:R-:W-:Y:S02]  /*0a50*/  LOP3.LUT R2, R3, 0x7ffffff0, RZ, 0xc0, !PT ;  /* 0x7ffffff003027812 */ /* 0x000fe400078ec0ff */
[----:B------:R-:W-:Y:S01]  /*0a60*/  MOV R7, RZ ;  /* 0x000000ff00077202 */ /* 0x000fe20000000f00 */
[----:B0-----:R-:W-:-:S03]  /*0a70*/  ULEA UR5, UR5, UR4, 0x18 ;  /* 0x0000000405057291 */ /* 0x001fc6000f8ec0ff */
[----:B------:R-:W-:-:S09]  /*0a80*/  UMOV UR4, URZ ;  /* 0x000000ff00047c82 */ /* 0x000fd20008000000 */
.L_x_9:
[----:B------:R-:W0:Y:S01]  /*0a90*/  LDC.64 R26, c[0x0][0x388] ;  /* 0x0000e200ff1a7b82 */ /* 0x000e220000000a00 */
[----:B------:R-:W-:-:S04]  /*0aa0*/  IMAD R15, R0, R3, UR4 ;  /* 0x00000004000f7e24 */ /* 0x000fc8000f8e0203 */
[----:B0-----:R-:W-:-:S05]  /*0ab0*/  IMAD.WIDE.U32 R8, R15, 0x4, R26 ;  /* 0x000000040f087825 */ /* 0x001fca00078e001a */
[----:B------:R0:W2:Y:S01]  /*0ac0*/  LDG.E R6, desc[UR8][R8.64] ;  /* 0x0000000808067981 */ /* 0x0000a2000c1e1900 */
[C---:B------:R-:W-:Y:S02]  /*0ad0*/  IADD3 R19, PT, PT, R15.reuse, 0x1, RZ ;  /* 0x000000010f137810 */ /* 0x040fe40007ffe0ff */
[----:B------:R-:W-:-:S03]  /*0ae0*/  IADD3 R21, PT, PT, R15, 0x2, RZ ;  /* 0x000000020f157810 */ /* 0x000fc60007ffe0ff */
[----:B------:R-:W-:-:S04]  /*0af0*/  IMAD.WIDE.U32 R18, R19, 0x4, R26 ;  /* 0x0000000413127825 */ /* 0x000fc800078e001a */
[--C-:B------:R-:W-:Y:S01]  /*0b00*/  IMAD.WIDE.U32 R20, R21, 0x4, R26.reuse ;  /* 0x0000000415147825 */ /* 0x100fe200078e001a */
[----:B------:R-:W3:Y:S04]  /*0b10*/  LDG.E R4, desc[UR8][R18.64] ;  /* 0x0000000812047981 */ /* 0x000ee8000c1e1900 */
[----:B------:R1:W4:Y:S01]  /*0b20*/  LDG.E R5, desc[UR8][R20.64] ;  /* 0x0000000814057981 */ /* 0x000322000c1e1900 */
[C---:B------:R-:W-:Y:S01]  /*0b30*/  VIADD R29, R15.reuse, 0x3 ;  /* 0x000000030f1d7836 */ /* 0x040fe20000000000 */
[----:B------:R-:W-:Y:S01]  /*0b40*/  IADD3 R25, PT, PT, R15, 0x4, RZ ;  /* 0x000000040f197810 */ /* 0x000fe20007ffe0ff */
[----:B------:R-:W-:Y:S02]  /*0b50*/  ULEA UR6, UR4, UR5, 0x2 ;  /* 0x0000000504067291 */ /* 0x000fe4000f8e10ff */
[----:B------:R-:W-:-:S04]  /*0b60*/  IMAD.WIDE.U32 R28, R29, 0x4, R26 ;  /* 0x000000041d1c7825 */ /* 0x000fc800078e001a */
[----:B------:R-:W-:Y:S01]  /*0b70*/  IMAD.WIDE.U32 R24, R25, 0x4, R26 ;  /* 0x0000000419187825 */ /* 0x000fe200078e001a */
[----:B------:R5:W4:Y:S04]  /*0b80*/  LDG.E R14, desc[UR8][R28.64] ;  /* 0x000000081c0e7981 */ /* 0x000b28000c1e1900 */
[----:B------:R5:W4:Y:S04]  /*0b90*/  LDG.E R13, desc[UR8][R24.64] ;  /* 0x00000008180d7981 */ /* 0x000b28000c1e1900 */
[----:B0-----:R-:W2:Y:S01]  /*0ba0*/  LDS.128 R8, [UR6] ;  /* 0x00000006ff087984 */ /* 0x001ea20008000c00 */
[----:B------:R-:W-:-:S05]  /*0bb0*/  IADD3 R23, PT, PT, R15, 0x5, RZ ;  /* 0x000000050f177810 */ /* 0x000fca0007ffe0ff */
[----:B------:R-:W-:-:S05]  /*0bc0*/  IMAD.WIDE.U32 R22, R23, 0x4, R26 ;  /* 0x0000000417167825 */ /* 0x000fca00078e001a */
[----:B------:R-:W4:Y:S01]  /*0bd0*/  LDG.E R12, desc[UR8][R22.64] ;  /* 0x00000008160c7981 */ /* 0x000f22000c1e1900 */
[C---:B-1----:R-:W-:Y:S02]  /*0be0*/  IADD3 R21, PT, PT, R15.reuse, 0x6, RZ ;  /* 0x000000060f157810 */ /* 0x042fe40007ffe0ff */
[----:B------:R-:W-:-:S03]  /*0bf0*/  IADD3 R19, PT, PT, R15, 0x7, RZ ;  /* 0x000000070f137810 */ /* 0x000fc60007ffe0ff */
[----:B------:R-:W-:Y:S01]  /*0c00*/  IMAD.WIDE.U32 R20, R21, 0x4, R26 ;  /* 0x0000000415147825 */ /* 0x000fe200078e001a */
[----:B-----5:R-:W-:-:S03]  /*0c10*/  IADD3 R29, PT, PT, R15, 0x8, RZ ;  /* 0x000000080f1d7810 */ /* 0x020fc60007ffe0ff */
[--C-:B------:R-:W-:Y:S01]  /*0c20*/  IMAD.WIDE.U32 R18, R19, 0x4, R26.reuse ;  /* 0x0000000413127825 */ /* 0x100fe200078e001a */
[----:B------:R0:W5:Y:S01]  /*0c30*/  LDG.E R17, desc[UR8][R20.64] ;  /* 0x0000000814117981 */ /* 0x000162000c1e1900 */
[----:B------:R-:W-:Y:S02]  /*0c40*/  IADD3 R25, PT, PT, R15, 0x9, RZ ;  /* 0x000000090f197810 */ /* 0x000fe40007ffe0ff */
[--C-:B------:R-:W-:Y:S02]  /*0c50*/  IMAD.WIDE.U32 R28, R29, 0x4, R26.reuse ;  /* 0x000000041d1c7825 */ /* 0x100fe400078e001a */
[----:B------:R-:W5:Y:S02]  /*0c60*/  LDG.E R18, desc[UR8][R18.64] ;  /* 0x0000000812127981 */ /* 0x000f64000c1e1900 */
[----:B------:R-:W-:Y:S01]  /*0c70*/  IMAD.WIDE.U32 R24, R25, 0x4, R26 ;  /* 0x0000000419187825 */ /* 0x000fe200078e001a */
[----:B0-----:R-:W-:-:S03]  /*0c80*/  IADD3 R21, PT, PT, R15, 0xa, RZ ;  /* 0x0000000a0f157810 */ /* 0x001fc60007ffe0ff */
[C---:B------:R-:W-:Y:S02]  /*0c90*/  VIADD R22, R15.reuse, 0xb ;  /* 0x0000000b0f167836 */ /* 0x040fe40000000000 */
[----:B------:R-:W5:Y:S04]  /*0ca0*/  LDG.E R24, desc[UR8][R24.64] ;  /* 0x0000000818187981 */ /* 0x000f68000c1e1900 */
[----:B------:R0:W5:Y:S02]  /*0cb0*/  LDG.E R19, desc[UR8][R28.64] ;  /* 0x000000081c137981 */ /* 0x000164000c1e1900 */
[C---:B0-----:R-:W-:Y:S02]  /*0cc0*/  IADD3 R29, PT, PT, R15.reuse, 0xc, RZ ;  /* 0x0000000c0f1d7810 */ /* 0x041fe40007ffe0ff */
[----:B------:R-:W-:Y:S01]  /*0cd0*/  IADD3 R25, PT, PT, R15, 0xe, RZ ;  /* 0x0000000e0f197810 */ /* 0x000fe20007ffe0ff */
[----:B--2---:R-:W-:-:S02]  /*0ce0*/  IMAD R8, R8, R6, R7 ;  /* 0x0000000608087224 */ /* 0x004fc400078e0207 */
[----:B------:R-:W-:-:S04]  /*0cf0*/  IMAD.WIDE.U32 R6, R21, 0x4, R26 ;  /* 0x0000000415067825 */ /* 0x000fc800078e001a */
[--C-:B------:R-:W-:Y:S01]  /*0d00*/  IMAD.WIDE.U32 R20, R22, 0x4, R26.reuse ;  /* 0x0000000416147825 */ /* 0x100fe200078e001a */
[----:B------:R0:W2:Y:S04]  /*0d10*/  LDG.E R23, desc[UR8][R6.64] ;  /* 0x0000000806177981 */ /* 0x0000a8000c1e1900 */
[----:B------:R-:W2:Y:S01]  /*0d20*/  LDG.E R22, desc[UR8][R20.64] ;  /* 0x0000000814167981 */ /* 0x000ea2000c1e1900 */
[----:B0-----:R-:W-:Y:S01]  /*0d30*/  IMAD.WIDE.U32 R6, R29, 0x4, R26 ;  /* 0x000000041d067825 */ /* 0x001fe200078e001a */
[----:B------:R-:W-:-:S04]  /*0d40*/  IADD3 R29, PT, PT, R15, 0xd, RZ ;  /* 0x0000000d0f1d7810 */ /* 0x000fc80007ffe0ff */
[----:B------:R-:W2:Y:S01]  /*0d50*/  LDG.E R21, desc[UR8][R6.64] ;  /* 0x0000000806157981 */ /* 0x000ea2000c1e1900 */
[----:B------:R-:W-:Y:S01]  /*0d60*/  IMAD.WIDE.U32 R28, R29, 0x4, R26 ;  /* 0x000000041d1c7825 */ /* 0x000fe200078e001a */
[----:B------:R-:W-:-:S04]  /*0d70*/  IADD3 R15, PT, PT, R15, 0xf, RZ ;  /* 0x0000000f0f0f7810 */ /* 0x000fc80007ffe0ff */
[----:B------:R0:W2:Y:S02]  /*0d80*/  LDG.E R20, desc[UR8][R28.64] ;  /* 0x000000081c147981 */ /* 0x0000a4000c1e1900 */
[----:B0-----:R-:W-:-:S04]  /*0d90*/  IMAD.WIDE.U32 R28, R25, 0x4, R26 ;  /* 0x00000004191c7825 */ /* 0x001fc800078e001a */
[----:B------:R-:W-:Y:S01]  /*0da0*/  IMAD.WIDE.U32 R26, R15, 0x4, R26 ;  /* 0x000000040f1a7825 */ /* 0x000fe200078e001a */
[----:B------:R-:W2:Y:S05]  /*0db0*/  LDG.E R25, desc[UR8][R28.64] ;  /* 0x000000081c197981 */ /* 0x000eaa000c1e1900 */
[----:B------:R-:W2:Y:S01]  /*0dc0*/  LDG.E R26, desc[UR8][R26.64] ;  /* 0x000000081a1a7981 */ /* 0x000ea2000c1e1900 */
[----:B---3--:R-:W-:-:S04]  /*0dd0*/  IMAD R4, R4, R9, R8 ;  /* 0x0000000904047224 */ /* 0x008fc800078e0208 */
[----:B----4-:R-:W-:Y:S02]  /*0de0*/  IMAD R10, R5, R10, R4 ;  /* 0x0000000a050a7224 */ /* 0x010fe400078e0204 */
[----:B------:R-:W0:Y:S02]  /*0df0*/  LDS.128 R4, [UR6+0x10] ;  /* 0x00001006ff047984 */ /* 0x000e240008000c00 */
[----:B------:R-:W-:-:S04]  /*0e00*/  IMAD R10, R14, R11, R10 ;  /* 0x0000000b0e0a7224 */ /* 0x000fc800078e020a */
[----:B0-----:R-:W-:Y:S02]  /*0e10*/  IMAD R4, R4, R13, R10 ;  /* 0x0000000d04047224 */ /* 0x001fe400078e020a */
[----:B------:R-:W0:Y:S02]  /*0e20*/  LDS.128 R8, [UR6+0x20] ;  /* 0x00002006ff087984 */ /* 0x000e240008000c00 */
[----:B------:R-:W-:Y:S02]  /*0e30*/  IMAD R4, R12, R5, R4 ;  /* 0x000000050c047224 */ /* 0x000fe400078e0204 */
[----:B------:R-:W1:Y:S02]  /*0e40*/  LDS.128 R12, [UR6+0x30] ;  /* 0x00003006ff0c7984 */ /* 0x000e640008000c00 */
[----:B-----5:R-:W-:-:S04]  /*0e50*/  IMAD R4, R17, R6, R4 ;  /* 0x0000000611047224 */ /* 0x020fc800078e0204 */
[----:B------:R-:W-:Y:S01]  /*0e60*/  IMAD R4, R18, R7, R4 ;  /* 0x0000000712047224 */ /* 0x000fe200078e0204 */
[----:B------:R-:W-:-:S06]  /*0e70*/  UIADD3 UR4, UPT, UPT, UR4, 0x10, URZ ;  /* 0x0000001004047890 */ /* 0x000fcc000fffe0ff */
[----:B------:R-:W-:Y:S01]  /*0e80*/  ISETP.NE.AND P0, PT, R2, UR4, PT ;  /* 0x0000000402007c0c */ /* 0x000fe2000bf05270 */
[----:B0-----:R-:W-:-:S04]  /*0e90*/  IMAD R4, R8, R19, R4 ;  /* 0x0000001308047224 */ /* 0x001fc800078e0204 */
[----:B------:R-:W-:-:S04]  /*0ea0*/  IMAD R4, R24, R9, R4 ;  /* 0x0000000918047224 */ /* 0x000fc800078e0204 */
[----:B--2---:R-:W-:-:S04]  /*0eb0*/  IMAD R4, R23, R10, R4 ;  /* 0x0000000a17047224 */ /* 0x004fc800078e0204 */
[----:B------:R-:W-:-:S04]  /*0ec0*/  IMAD R4, R22, R11, R4 ;  /* 0x0000000b16047224 */ /* 0x000fc800078e0204 */
[----:B-1----:R-:W-:-:S04]  /*0ed0*/  IMAD R4, R12, R21, R4 ;  /* 0x000000150c047224 */ /* 0x002fc800078e0204 */
[----:B------:R-:W-:-:S04]  /*0ee0*/  IMAD R4, R20, R13, R4 ;  /* 0x0000000d14047224 */ /* 0x000fc800078e0204 */
[----:B------:R-:W-:-:S04]  /*0ef0*/  IMAD R4, R25, R14, R4 ;  /* 0x0000000e19047224 */ /* 0x000fc800078e0204 */
[----:B------:R-:W-:Y:S01]  /*0f00*/  IMAD R7, R26, R15, R4 ;  /* 0x0000000f1a077224 */ /* 0x000fe200078e0204 */
[----:B------:R-:W-:Y:S06]  /*0f10*/  @P0 BRA `(.L_x_9) ;  /* 0xfffffff800dc0947 */ /* 0x000fec000383ffff */
.L_x_8:
[----:B------:R-:W-:Y:S05]  /*0f20*/  @!P1 BRA `(.L_x_7) ;  /* 0x0000000400649947 */ /* 0x000fea0003800000 */
[----:B------:R-:W-:Y:S02]  /*0f30*/  ISETP.GE.U32.AND P0, PT, R16, 0x8, PT ;  /* 0x000000081000780c */ /* 0x000fe40003f06070 */
[----:B------:R-:W-:-:S04]  /*0f40*/  LOP3.LUT R24, R3, 0x7, RZ, 0xc0, !PT ;  /* 0x0000000703187812 */ /* 0x000fc800078ec0ff */
[----:B------:R-:W-:-:S07]  /*0f50*/  ISETP.NE.AND P1, PT, R24, RZ, PT ;  /* 0x000000ff1800720c */ /* 0x000fce0003f25270 */
[----:B------:R-:W-:Y:S06]  /*0f60*/  @!P0 BRA `(.L_x_10) ;  /* 0x0000000000a08947 */ /* 0x000fec0003800000 */
[----:B------:R-:W0:Y:S01]  /*0f70*/  LDC.64 R4, c[0x0][0x388] ;  /* 0x0000e200ff047b82 */ /* 0x000e220000000a00 */
[----:B------:R-:W-:-:S05]  /*0f80*/  IMAD R11, R0, R3, R2 ;  /* 0x00000003000b7224 */ /* 0x000fca00078e0202 */
[C---:B------:R-:W-:Y:S02]  /*0f90*/  IADD3 R23, PT, PT, R11.reuse, 0x1, RZ ;  /* 0x000000010b177810 */ /* 0x040fe40007ffe0ff */
[C---:B------:R-:W-:Y:S02]  /*0fa0*/  IADD3 R27, PT, PT, R11.reuse, 0x2, RZ ;  /* 0x000000020b1b7810 */ /* 0x040fe40007ffe0ff */
[C---:B------:R-:W-:Y:S01]  /*0fb0*/  IADD3 R9, PT, PT, R11.reuse, 0x3, RZ ;  /* 0x000000030b097810 */ /* 0x040fe20007ffe0ff */
[C---:B------:R-:W-:Y:S02]  /*0fc0*/  VIADD R13, R11.reuse, 0x4 ;  /* 0x000000040b0d7836 */ /* 0x040fe40000000000 */
[----:B0-----:R-:W-:-:S04]  /*0fd0*/  IMAD.WIDE.U32 R14, R11, 0x4, R4 ;  /* 0x000000040b0e7825 */ /* 0x001fc800078e0004 */
[--C-:B------:R-:W-:Y:S01]  /*0fe0*/  IMAD.WIDE.U32 R22, R23, 0x4, R4.reuse ;  /* 0x0000000417167825 */ /* 0x100fe200078e0004 */
[----:B------:R-:W2:Y:S03]  /*0ff0*/  LDG.E R16, desc[UR8][R14.64] ;  /* 0x000000080e107981 */ /* 0x000ea6000c1e1900 */
[--C-:B------:R-:W-:Y:S01]  /*1000*/  IMAD.WIDE.U32 R26, R27, 0x4, R4.reuse ;  /* 0x000000041b1a7825 */ /* 0x100fe200078e0004 */
[----:B------:R0:W3:Y:S01]  /*1010*/  LDG.E R6, desc[UR8][R22.64] ;  /* 0x0000000816067981 */ /* 0x0000e2000c1e1900 */
[----:B------:R-:W-:Y:S02]  /*1020*/  IADD3 R19, PT, PT, R11, 0x5, RZ ;  /* 0x000000050b137810 */ /* 0x000fe40007ffe0ff */
[----:B------:R-:W-:Y:S01]  /*1030*/  IMAD.WIDE.U32 R8, R9, 0x4, R4 ;  /* 0x0000000409087825 */ /* 0x000fe200078e0004 */
[----:B------:R-:W4:Y:S01]  /*1040*/  LDG.E R17, desc[UR8][R26.64] ;  /* 0x000000081a117981 */ /* 0x000f22000c1e1900 */
[----:B------:R-:W-:-:S02]  /*1050*/  IADD3 R25, PT, PT, R11, 0x6, RZ ;  /* 0x000000060b197810 */ /* 0x000fc40007ffe0ff */
[--C-:B------:R-:W-:Y:S01]  /*1060*/  IMAD.WIDE.U32 R12, R13, 0x4, R4.reuse ;  /* 0x000000040d0c7825 */ /* 0x100fe200078e0004 */
[----:B------:R1:W5:Y:S03]  /*1070*/  LDG.E R20, desc[UR8][R8.64] ;  /* 0x0000000808147981 */ /* 0x000366000c1e1900 */
[--C-:B------:R-:W-:Y:S01]  /*1080*/  IMAD.WIDE.U32 R18, R19, 0x4, R4.reuse ;  /* 0x0000000413127825 */ /* 0x100fe200078e0004 */
[----:B------:R1:W5:Y:S01]  /*1090*/  LDG.E R21, desc[UR8][R12.64] ;  /* 0x000000080c157981 */ /* 0x000362000c1e1900 */
[----:B------:R-:W-:Y:S02]  /*10a0*/  IADD3 R11, PT, PT, R11, 0x7, RZ ;  /* 0x000000070b0b7810 */ /* 0x000fe40007ffe0ff */
[--C-:B0-----:R-:W-:Y:S02]  /*10b0*/  IMAD.WIDE.U32 R22, R25, 0x4, R4.reuse ;  /* 0x0000000419167825 */ /* 0x101fe400078e0004 */
[----:B------:R-:W5:Y:S02]  /*10c0*/  LDG.E R18, desc[UR8][R18.64] ;  /* 0x0000000812127981 */ /* 0x000f64000c1e1900 */
[----:B------:R-:W-:-:S02]  /*10d0*/  IMAD.WIDE.U32 R4, R11, 0x4, R4 ;  /* 0x000000040b047825 */ /* 0x000fc400078e0004 */
[----:B------:R-:W5:Y:S04]  /*10e0*/  LDG.E R23, desc[UR8][R22.64] ;  /* 0x0000000816177981 */ /* 0x000f68000c1e1900 */
[----:B------:R-:W5:Y:S01]  /*10f0*/  LDG.E R4, desc[UR8][R4.64] ;  /* 0x0000000804047981 */ /* 0x000f62000c1e1900 */
[----:B-1----:R-:W-:Y:S01]  /*1100*/  MOV R8, 0x400 ;  /* 0x0000040000087802 */ /* 0x002fe20000000f00 */
[----:B------:R-:W0:Y:S03]  /*1110*/  S2R R11, SR_CgaCtaId ;  /* 0x00000000000b7919 */ /* 0x000e260000008800 */
[----:B0-----:R-:W-:-:S04]  /*1120*/  LEA R11, R11, R8, 0x18 ;  /* 0x000000080b0b7211 */ /* 0x001fc800078ec0ff */
[C---:B------:R-:W-:Y:S02]  /*1130*/  LEA R25, R2.reuse, R11, 0x2 ;  /* 0x0000000b02197211 */ /* 0x040fe400078e10ff */
[----:B------:R-:W-:-:S03]  /*1140*/  IADD3 R2, PT, PT, R2, 0x8, RZ ;  /* 0x0000000802027810 */ /* 0x000fc60007ffe0ff */
[----:B------:R-:W2:Y:S04]  /*1150*/  LDS.128 R8, [R25] ;  /* 0x0000000019087984 */ /* 0x000ea80000000c00 */
[----:B------:R-:W0:Y:S01]  /*1160*/  LDS.128 R12, [R25+0x10] ;  /* 0x00001000190c7984 */ /* 0x000e220000000c00 */
[----:B--2---:R-:W-:-:S04]  /*1170*/  IMAD R8, R8, R16, R7 ;  /* 0x0000001008087224 */ /* 0x004fc800078e0207 */
[----:B---3--:R-:W-:-:S04]  /*1180*/  IMAD R6, R6, R9, R8 ;  /* 0x0000000906067224 */ /* 0x008fc800078e0208 */
[----:B----4-:R-:W-:-:S04]  /*1190*/  IMAD R6, R17, R10, R6 ;  /* 0x0000000a11067224 */ /* 0x010fc800078e0206 */
[----:B-----5:R-:W-:-:S04]  /*11a0*/  IMAD R6, R20, R11, R6 ;  /* 0x0000000b14067224 */ /* 0x020fc800078e0206 */
[----:B0-----:R-:W-:-:S04]  /*11b0*/  IMAD R6, R12, R21, R6 ;  /* 0x000000150c067224 */ /* 0x001fc800078e0206 */
[----:B------:R-:W-:-:S04]  /*11c0*/  IMAD R6, R18, R13, R6 ;  /* 0x0000000d12067224 */ /* 0x000fc800078e0206 */
[----:B------:R-:W-:-:S04]  /*11d0*/  IMAD R6, R23, R14, R6 ;  /* 0x0000000e17067224 */ /* 0x000fc800078e0206 */
[----:B------:R-:W-:-:S07]  /*11e0*/  IMAD R7, R4, R15, R6 ;  /* 0x0000000f04077224 */ /* 0x000fce00078e0206 */
.L_x_10:
        /* <DEDUP_REMOVED lines=8> */
[C---:B------:R-:W-:Y:S01]  /*1270*/  IADD3 R15, PT, PT, R5.reuse, 0x2, RZ ;  /* 0x00000002050f7810 */ /* 0x040fe20007ffe0ff */
[C---:B------:R-:W-:Y:S02]  /*1280*/  VIADD R17, R5.reuse, 0x3 ;  /* 0x0000000305117836 */ /* 0x040fe40000000000 */
[----:B0-----:R-:W-:-:S04]  /*1290*/  IMAD.WIDE.U32 R10, R5, 0x4, R8 ;  /* 0x00000004050a7825 */ /* 0x001fc800078e0008 */
[--C-:B------:R-:W-:Y:S01]  /*12a0*/  IMAD.WIDE.U32 R12, R13, 0x4, R8.reuse ;  /* 0x000000040d0c7825 */ /* 0x100fe200078e0008 */
[----:B------:R0:W2:Y:S03]  /*12b0*/  LDG.E R18, desc[UR8][R10.64] ;  /* 0x000000080a127981 */ /* 0x0000a6000c1e1900 */
[--C-:B------:R-:W-:Y:S02]  /*12c0*/  IMAD.WIDE.U32 R14, R15, 0x4, R8.reuse ;  /* 0x000000040f0e7825 */ /* 0x100fe400078e0008 */
[----:B------:R-:W3:Y:S02]  /*12d0*/  LDG.E R12, desc[UR8][R12.64] ;  /* 0x000000080c0c7981 */ /* 0x000ee4000c1e1900 */
[----:B------:R-:W-:Y:S02]  /*12e0*/  IMAD.WIDE.U32 R16, R17, 0x4, R8 ;  /* 0x0000000411107825 */ /* 0x000fe400078e0008 */
[----:B------:R-:W4:Y:S04]  /*12f0*/  LDG.E R14, desc[UR8][R14.64] ;  /* 0x000000080e0e7981 */ /* 0x000f28000c1e1900 */
[----:B------:R-:W5:Y:S01]  /*1300*/  LDG.E R16, desc[UR8][R16.64] ;  /* 0x0000000810107981 */ /* 0x000f62000c1e1900 */
[----:B------:R-:W-:Y:S01]  /*1310*/  MOV R5, 0x400 ;  /* 0x0000040000057802 */ /* 0x000fe20000000f00 */
[----:B------:R-:W1:Y:S03]  /*1320*/  S2R R6, SR_CgaCtaId ;  /* 0x0000000000067919 */ /* 0x000e660000008800 */
[----:B-1----:R-:W-:-:S04]  /*1330*/  LEA R5, R6, R5, 0x18 ;  /* 0x0000000506057211 */ /* 0x002fc800078ec0ff */
[C---:B------:R-:W-:Y:S02]  /*1340*/  LEA R5, R2.reuse, R5, 0x2 ;  /* 0x0000000502057211 */ /* 0x040fe400078e10ff */
[----:B------:R-:W-:-:S03]  /*1350*/  IADD3 R2, PT, PT, R2, 0x4, RZ ;  /* 0x0000000402027810 */ /* 0x000fc60007ffe0ff */
[----:B0-----:R-:W2:Y:S02]  /*1360*/  LDS.128 R8, [R5] ;  /* 0x0000000005087984 */ /* 0x001ea40000000c00 */
[----:B--2---:R-:W-:-:S04]  /*1370*/  IMAD R8, R8, R18, R7 ;  /* 0x0000001208087224 */ /* 0x004fc800078e0207 */
[----:B---3--:R-:W-:-:S04]  /*1380*/  IMAD R9, R12, R9, R8 ;  /* 0x000000090c097224 */ /* 0x008fc800078e0208 */
[----:B----4-:R-:W-:-:S04]  /*1390*/  IMAD R10, R14, R10, R9 ;  /* 0x0000000a0e0a7224 */ /* 0x010fc800078e0209 */
[----:B-----5:R-:W-:-:S07]  /*13a0*/  IMAD R7, R16, R11, R10 ;  /* 0x0000000b10077224 */ /* 0x020fce00078e020a */
.L_x_11:
[----:B------:R-:W-:Y:S05]  /*13b0*/  @!P1 BRA `(.L_x_7) ;  /* 0x0000000000409947 */ /* 0x000fea0003800000 */
[----:B------:R-:W0:Y:S01]  /*13c0*/  S2R R6, SR_CgaCtaId ;  /* 0x0000000000067919 */ /* 0x000e220000008800 */
[----:B------:R-:W1:Y:S01]  /*13d0*/  LDC.64 R8, c[0x0][0x388] ;  /* 0x0000e200ff087b82 */ /* 0x000e620000000a00 */
[----:B------:R-:W-:Y:S02]  /*13e0*/  MOV R5, 0x400 ;  /* 0x0000040000057802 */ /* 0x000fe40000000f00 */
[----:B------:R-:W-:Y:S02]  /*13f0*/  IADD3 R4, PT, PT, -R4, RZ, RZ ;  /* 0x000000ff04047210 */ /* 0x000fe40007ffe1ff */
[----:B0-----:R-:W-:Y:S01]  /*1400*/  LEA R11, R6, R5, 0x18 ;  /* 0x00000005060b7211 */ /* 0x001fe200078ec0ff */
[----:B------:R-:W-:-:S03]  /*1410*/  IMAD R5, R0, R3, R2 ;  /* 0x0000000300057224 */ /* 0x000fc600078e0202 */
[----:B------:R-:W-:-:S07]  /*1420*/  LEA R6, R2, R11, 0x2 ;  /* 0x0000000b02067211 */ /* 0x000fce00078e10ff */
.L_x_12:
[C---:B-1----:R-:W-:Y:S01]  /*1430*/  IMAD.WIDE.U32 R2, R5.reuse, 0x4, R8 ;  /* 0x0000000405027825 */ /* 0x042fe200078e0008 */
[----:B------:R0:W1:Y:S05]  /*1440*/  LDS R10, [R6] ;  /* 0x00000000060a7984 */ /* 0x00006a0000000800 */
[----:B------:R-:W1:Y:S01]  /*1450*/  LDG.E R2, desc[UR8][R2.64] ;  /* 0x0000000802027981 */ /* 0x000e62000c1e1900 */
[----:B------:R-:W-:Y:S02]  /*1460*/  IADD3 R4, PT, PT, R4, 0x1, RZ ;  /* 0x0000000104047810 */ /* 0x000fe40007ffe0ff */
[----:B------:R-:W-:Y:S02]  /*1470*/  IADD3 R5, PT, PT, R5, 0x1, RZ ;  /* 0x0000000105057810 */ /* 0x000fe40007ffe0ff */
[----:B------:R-:W-:-:S02]  /*1480*/  ISETP.NE.AND P0, PT, R4, RZ, PT ;  /* 0x000000ff0400720c */ /* 0x000fc40003f05270 */
[----:B0-----:R-:W-:Y:S01]  /*1490*/  IADD3 R6, PT, PT, R6, 0x4, RZ ;  /* 0x0000000406067810 */ /* 0x001fe20007ffe0ff */
[----:B-1----:R-:W-:-:S10]  /*14a0*/  IMAD R7, R10, R2, R7 ;  /* 0x000000020a077224 */ /* 0x002fd400078e0207 */
[----:B------:R-:W-:Y:S05]  /*14b0*/  @P0 BRA `(.L_x_12) ;  /* 0xfffffffc00dc0947 */ /* 0x000fea000383ffff */
.L_x_7:
[----:B------:R-:W0:Y:S08]  /*14c0*/  S2UR UR4, SR_CTAID.X ;  /* 0x00000000000479c3 */ /* 0x000e300000002500 */
[----:B------:R-:W0:Y:S08]  /*14d0*/  LDC R5, c[0x0][0x360] ;  /* 0x0000d800ff057b82 */ /* 0x000e300000000800 */
[----:B------:R-:W1:Y:S01]  /*14e0*/  LDC.64 R2, c[0x0][0x390] ;  /* 0x0000e400ff027b82 */ /* 0x000e620000000a00 */
[----:B0-----:R-:W-:-:S04]  /*14f0*/  IMAD R5, R5, UR4, R0 ;  /* 0x0000000405057c24 */ /* 0x001fc8000f8e0200 */
[----:B-1----:R-:W-:-:S05]  /*1500*/  IMAD.WIDE.U32 R2, R5, 0x4, R2 ;  /* 0x0000000405027825 */ /* 0x002fca00078e0002 */
[----:B------:R-:W-:Y:S01]  /*1510*/  STG.E desc[UR8][R2.64], R7 ;  /* 0x0000000702007986 */ /* 0x000fe2000c101908 */
[----:B------:R-:W-:Y:S05]  /*1520*/  EXIT ;  /* 0x000000000000794d */ /* 0x000fea0003800000 */
.L_x_13:
[----:B------:R-:W-:-:S00]  /*1530*/  BRA `(.L_x_13) ;  /* 0xfffffffc00fc7947 */ /* 0x000fc0000383ffff */
[----:B------:R-:W-:-:S00]  /*1540*/  NOP ;  /* 0x0000000000007918 */ /* 0x000fc00000000000 */
        /* <DEDUP_REMOVED lines=11> */
.L_x_16:


//--------------------- .text._Z15transposeMatrixPiS_ii --------------------------
	.section	.text._Z15transposeMatrixPiS_ii,"ax",@progbits
	.align	128
        .global         _Z15transposeMatrixPiS_ii
        .type           _Z15transposeMatrixPiS_ii,@function
        .size           _Z15transposeMatrixPiS_ii,(.L_x_17 - _Z15transposeMatrixPiS_ii)
        .other          _Z15transposeMatrixPiS_ii,@"STO_CUDA_ENTRY STV_DEFAULT"
_Z15transposeMatrixPiS_ii:
.text._Z15transposeMatrixPiS_ii:
[----:B------:R-:W-:Y:S01]  /*0000*/  LDC R1, c[0x0][0x37c] ;  /* 0x0000df00ff017b82 */ /* 0x000fe20000000800 */
[----:B------:R-:W0:Y:S07]  /*0010*/  S2R R2, SR_TID.Y ;  /* 0x0000000000027919 */ /* 0x000e2e0000002200 */
[----:B------:R-:W1:Y:S01]  /*0020*/  LDC R0, c[0x0][0x360] ;  /* 0x0000d800ff007b82 */ /* 0x000e620000000800 */
[----:B------:R-:W2:Y:S01]  /*0030*/  LDCU.64 UR6, c[0x0][0x390] ;  /* 0x00007200ff0677ac */ /* 0x000ea20008000a00 */
[----:B------:R-:W1:Y:S06]  /*0040*/  S2R R3, SR_TID.X ;  /* 0x0000000000037919 */ /* 0x000e6c0000002100 */
[----:B------:R-:W0:Y:S08]  /*0050*/  S2UR UR5, SR_CTAID.Y ;  /* 0x00000000000579c3 */ /* 0x000e300000002600 */
[----:B------:R-:W0:Y:S08]  /*0060*/  LDC R7, c[0x0][0x364] ;  /* 0x0000d900ff077b82 */ /* 0x000e300000000800 */
[----:B------:R-:W1:Y:S01]  /*0070*/  S2UR UR4, SR_CTAID.X ;  /* 0x00000000000479c3 */ /* 0x000e620000002500 */
[----:B0-----:R-:W-:-:S05]  /*0080*/  IMAD R7, R7, UR5, R2 ;  /* 0x0000000507077c24 */ /* 0x001fca000f8e0202 */
[----:B--2---:R-:W-:Y:S01]  /*0090*/  ISETP.GE.AND P0, PT, R7, UR7, PT ;  /* 0x0000000707007c0c */ /* 0x004fe2000bf06270 */
[----:B-1----:R-:W-:-:S05]  /*00a0*/  IMAD R0, R0, UR4, R3 ;  /* 0x0000000400007c24 */ /* 0x002fca000f8e0203 */
[----:B------:R-:W-:-:S13]  /*00b0*/  ISETP.GE.OR P0, PT, R0, UR6, P0 ;  /* 0x0000000600007c0c */ /* 0x000fda0008706670 */
[----:B------:R-:W-:Y:S05]  /*00c0*/  @P0 EXIT ;  /* 0x000000000000094d */ /* 0x000fea0003800000 */
[----:B------:R-:W0:Y:S01]  /*00d0*/  LDC.64 R2, c[0x0][0x380] ;  /* 0x0000e000ff027b82 */ /* 0x000e220000000a00 */
[----:B------:R-:W1:Y:S01]  /*00e0*/  LDCU.64 UR4, c[0x0][0x358] ;  /* 0x00006b00ff0477ac */ /* 0x000e620008000a00 */
[----:B------:R-:W-:-:S04]  /*00f0*/  IMAD R5, R0, UR7, R7 ;  /* 0x0000000700057c24 */ /* 0x000fc8000f8e0207 */
[----:B0-----:R-:W-:Y:S02]  /*0100*/  IMAD.WIDE R2, R5, 0x4, R2 ;  /* 0x0000000405027825 */ /* 0x001fe400078e0202 */
[----:B------:R-:W0:Y:S04]  /*0110*/  LDC.64 R4, c[0x0][0x388] ;  /* 0x0000e200ff047b82 */ /* 0x000e280000000a00 */
[----:B-1----:R-:W2:Y:S01]  /*0120*/  LDG.E R3, desc[UR4][R2.64] ;  /* 0x0000000402037981 */ /* 0x002ea2000c1e1900 */
[----:B------:R-:W-:-:S04]  /*0130*/  IMAD R7, R7, UR6, R0 ;  /* 0x0000000607077c24 */ /* 0x000fc8000f8e0200 */
[----:B0-----:R-:W-:-:S05]  /*0140*/  IMAD.WIDE R4, R7, 0x4, R4 ;  /* 0x0000000407047825 */ /* 0x001fca00078e0204 */
[----:B--2---:R-:W-:Y:S01]  /*0150*/  STG.E desc[UR4][R4.64], R3 ;  /* 0x0000000304007986 */ /* 0x004fe2000c101904 */
[----:B------:R-:W-:Y:S05]  /*0160*/  EXIT ;  /* 0x000000000000794d */ /* 0x000fea0003800000 */
.L_x_14:
        /* <DEDUP_REMOVED lines=9> */
.L_x_17:


//--------------------- .text._Z12add_matricesPiS_S_ii --------------------------
	.section	.text._Z12add_matricesPiS_S_ii,"ax",@progbits
	.align	128
        .global         _Z12add_matricesPiS_S_ii
        .type           _Z12add_matricesPiS_S_ii,@function
        .size           _Z12add_matricesPiS_S_ii,(.L_x_18 - _Z12add_matricesPiS_S_ii)
        .other          _Z12add_matricesPiS_S_ii,@"STO_CUDA_ENTRY STV_DEFAULT"
_Z12add_matricesPiS_S_ii:
.text._Z12add_matricesPiS_S_ii:
[----:B------:R-:W-:Y:S01]  /*0000*/  LDC R1, c[0x0][0x37c] ;  /* 0x0000df00ff017b82 */ /* 0x000fe20000000800 */
[----:B------:R-:W0:Y:S07]  /*0010*/  S2R R2, SR_TID.X ;  /* 0x0000000000027919 */ /* 0x000e2e0000002100 */
[----:B------:R-:W1:Y:S01]  /*0020*/  LDC R0, c[0x0][0x364] ;  /* 0x0000d900ff007b82 */ /* 0x000e620000000800 */
[----:B------:R-:W2:Y:S01]  /*0030*/  LDCU.64 UR6, c[0x0][0x398] ;  /* 0x00007300ff0677ac */ /* 0x000ea20008000a00 */
[----:B------:R-:W1:Y:S06]  /*0040*/  S2R R3, SR_TID.Y ;  /* 0x0000000000037919 */ /* 0x000e6c0000002200 */
[----:B------:R-:W0:Y:S08]  /*0050*/  S2UR UR5, SR_CTAID.X ;  /* 0x00000000000579c3 */ /* 0x000e300000002500 */
[----:B------:R-:W0:Y:S08]  /*0060*/  LDC R7, c[0x0][0x360] ;  /* 0x0000d800ff077b82 */ /* 0x000e300000000800 */
[----:B------:R-:W1:Y:S01]  /*0070*/  S2UR UR4, SR_CTAID.Y ;  /* 0x00000000000479c3 */ /* 0x000e620000002600 */
[----:B0-----:R-:W-:-:S05]  /*0080*/  IMAD R7, R7, UR5, R2 ;  /* 0x0000000507077c24 */ /* 0x001fca000f8e0202 */
[----:B--2---:R-:W-:Y:S01]  /*0090*/  ISETP.GE.AND P0, PT, R7, UR7, PT ;  /* 0x0000000707007c0c */ /* 0x004fe2000bf06270 */
[----:B-1----:R-:W-:-:S05]  /*00a0*/  IMAD R0, R0, UR4, R3 ;  /* 0x0000000400007c24 */ /* 0x002fca000f8e0203 */
[----:B------:R-:W-:-:S13]  /*00b0*/  ISETP.GE.OR P0, PT, R0, UR6, P0 ;  /* 0x0000000600007c0c */ /* 0x000fda0008706670 */
[----:B------:R-:W-:Y:S05]  /*00c0*/  @P0 EXIT ;  /* 0x000000000000094d */ /* 0x000fea0003800000 */
[----:B------:R-:W0:Y:S01]  /*00d0*/  LDC.64 R2, c[0x0][0x380] ;  /* 0x0000e000ff027b82 */ /* 0x000e220000000a00 */
[----:B------:R-:W1:Y:S01]  /*00e0*/  LDCU.64 UR4, c[0x0][0x358] ;  /* 0x00006b00ff0477ac */ /* 0x000e620008000a00 */
[----:B------:R-:W-:-:S06]  /*00f0*/  IMAD R9, R0, UR7, R7 ;  /* 0x0000000700097c24 */ /* 0x000fcc000f8e0207 */
[----:B------:R-:W2:Y:S08]  /*0100*/  LDC.64 R4, c[0x0][0x388] ;  /* 0x0000e200ff047b82 */ /* 0x000eb00000000a00 */
[----:B------:R-:W3:Y:S01]  /*0110*/  LDC.64 R6, c[0x0][0x390] ;  /* 0x0000e400ff067b82 */ /* 0x000ee20000000a00 */
[----:B0-----:R-:W-:-:S06]  /*0120*/  IMAD.WIDE R2, R9, 0x4, R2 ;  /* 0x0000000409027825 */ /* 0x001fcc00078e0202 */
[----:B-1----:R-:W4:Y:S01]  /*0130*/  LDG.E R2, desc[UR4][R2.64] ;  /* 0x0000000402027981 */ /* 0x002f22000c1e1900 */
[----:B--2---:R-:W-:-:S06]  /*0140*/  IMAD.WIDE R4, R9, 0x4, R4 ;  /* 0x0000000409047825 */ /* 0x004fcc00078e0204 */
[----:B------:R-:W4:Y:S01]  /*0150*/  LDG.E R5, desc[UR4][R4.64] ;  /* 0x0000000404057981 */ /* 0x000f22000c1e1900 */
[----:B---3--:R-:W-:Y:S01]  /*0160*/  IMAD.WIDE R6, R9, 0x4, R6 ;  /* 0x0000000409067825 */ /* 0x008fe200078e0206 */
[----:B----4-:R-:W-:-:S05]  /*0170*/  IADD3 R9, PT, PT, R2, R5, RZ ;  /* 0x0000000502097210 */ /* 0x010fca0007ffe0ff */
[----:B------:R-:W-:Y:S01]  /*0180*/  STG.E desc[UR4][R6.64], R9 ;  /* 0x0000000906007986 */ /* 0x000fe2000c101904 */
[----:B------:R-:W-:Y:S05]  /*0190*/  EXIT ;  /* 0x000000000000794d */ /* 0x000fea0003800000 */
.L_x_15:
        /* <DEDUP_REMOVED lines=14> */
.L_x_18:


//--------------------- .nv.shared._Z14matrixMultiplyPiS_S_iii --------------------------
	.section	.nv.shared._Z14matrixMultiplyPiS_S_iii,"aw",@nobits
	.sectionflags	@""
	.align	4
.nv.shared._Z14matrixMultiplyPiS_S_iii:
	.zero		5120


//--------------------- .nv.shared.reserved.0     --------------------------
	.section	.nv.shared.reserved.0,"aw",@nobits
	.weak		__nv_reservedSMEM_offset_0_alias
	.size		__nv_reservedSMEM_offset_0_alias, 0, 64
	.other		__nv_reservedSMEM_offset_0_alias,@"STO_CUDA_RESERVED_SHARED STV_DEFAULT"
__nv_reservedSMEM_offset_0_alias:
	.zero		0
	.zero		64


//--------------------- .nv.constant0._Z14matrixMultiplyPiS_S_iii --------------------------
	.section	.nv.constant0._Z14matrixMultiplyPiS_S_iii,"a",@progbits
	.sectionflags	@""
	.align	4
.nv.constant0._Z14matrixMultiplyPiS_S_iii:
	.zero		932


//--------------------- .nv.constant0._Z15transposeMatrixPiS_ii --------------------------
	.section	.nv.constant0._Z15transposeMatrixPiS_ii,"a",@progbits
	.sectionflags	@""
	.align	4
.nv.constant0._Z15transposeMatrixPiS_ii:
	.zero		920


//--------------------- .nv.constant0._Z12add_matricesPiS_S_ii --------------------------
	.section	.nv.constant0._Z12add_matricesPiS_S_ii,"a",@progbits
	.sectionflags	@""
	.align	4
.nv.constant0._Z12add_matricesPiS_S_ii:
	.zero		928


//--------------------- SYMBOLS --------------------------

	.type		.nv.reservedSmem.offset0,@object
	.size		.nv.reservedSmem.offset0,0x4
	.type		.nv.reservedSmem.cap,@object
	.size		.nv.reservedSmem.cap,0x4
